//
// Generated by NVIDIA NVVM Compiler
//
// Compiler Build ID: CL-36424714
// Cuda compilation tools, release 13.0, V13.0.88
// Based on NVVM 20.0.0
//

.version 9.0
.target sm_100
.address_size 64

	// .globl	_Z9DESkernelP11des_contextPKhS2_Ph

.visible .entry _Z9DESkernelP11des_contextPKhS2_Ph(
	.param .u64 .ptr .align 1 _Z9DESkernelP11des_contextPKhS2_Ph_param_0,
	.param .u64 .ptr .align 1 _Z9DESkernelP11des_contextPKhS2_Ph_param_1,
	.param .u64 .ptr .align 1 _Z9DESkernelP11des_contextPKhS2_Ph_param_2,
	.param .u64 .ptr .align 1 _Z9DESkernelP11des_contextPKhS2_Ph_param_3
)
{
	.local .align 16 .b8 	__local_depot0[2048];
	.reg .b64 	%SP;
	.reg .b64 	%SPL;
	.reg .pred 	%p<5>;
	.reg .b16 	%rs<5>;
	.reg .b32 	%r<933>;
	.reg .b64 	%rd<461>;

	mov.u64 	%SPL, __local_depot0;
	ld.param.u64 	%rd9, [_Z9DESkernelP11des_contextPKhS2_Ph_param_0];
	ld.param.u64 	%rd10, [_Z9DESkernelP11des_contextPKhS2_Ph_param_1];
	cvta.to.global.u64 	%rd1, %rd9;
	cvta.to.global.u64 	%rd11, %rd10;
	add.u64 	%rd2, %SPL, 0;
	add.u64 	%rd3, %SPL, 256;
	add.s64 	%rd460, %rd1, 4;
	mov.b32 	%r14, 257;
	mov.b32 	%r15, 256;
	mov.b32 	%r16, 1;
	mov.b32 	%r929, 0;
	st.local.v4.u32 	[%rd2], {%r929, %r16, %r15, %r14};
	mov.b32 	%r17, 65793;
	mov.b32 	%r18, 65792;
	mov.b32 	%r19, 65537;
	mov.b32 	%r20, 65536;
	st.local.v4.u32 	[%rd2+16], {%r20, %r19, %r18, %r17};
	mov.b32 	%r21, 16777473;
	mov.b32 	%r22, 16777472;
	mov.b32 	%r23, 16777217;
	mov.b32 	%r24, 16777216;
	st.local.v4.u32 	[%rd2+32], {%r24, %r23, %r22, %r21};
	mov.b32 	%r25, 16843009;
	mov.b32 	%r26, 16843008;
	mov.b32 	%r27, 16842753;
	mov.b32 	%r28, 16842752;
	st.local.v4.u32 	[%rd2+48], {%r28, %r27, %r26, %r25};
	st.local.v4.u32 	[%rd3], {%r929, %r24, %r20, %r28};
	st.local.v4.u32 	[%rd3+16], {%r15, %r22, %r18, %r26};
	st.local.v4.u32 	[%rd3+32], {%r16, %r23, %r19, %r27};
	st.local.v4.u32 	[%rd3+48], {%r14, %r21, %r17, %r25};
	ld.global.u8 	%r29, [%rd11];
	shl.b32 	%r30, %r29, 24;
	ld.global.u8 	%r31, [%rd11+1];
	shl.b32 	%r32, %r31, 16;
	ld.global.u8 	%rs1, [%rd11+2];
	mul.wide.u16 	%r33, %rs1, 256;
	ld.global.u8 	%r34, [%rd11+3];
	or.b32  	%r35, %r32, %r30;
	or.b32  	%r36, %r35, %r34;
	or.b32  	%r37, %r36, %r33;
	ld.global.u8 	%r38, [%rd11+4];
	shl.b32 	%r39, %r38, 24;
	ld.global.u8 	%r40, [%rd11+5];
	shl.b32 	%r41, %r40, 16;
	or.b32  	%r42, %r41, %r39;
	ld.global.u8 	%rs2, [%rd11+6];
	mul.wide.u16 	%r43, %rs2, 256;
	or.b32  	%r44, %r42, %r43;
	ld.global.u8 	%r45, [%rd11+7];
	or.b32  	%r46, %r44, %r45;
	shr.u32 	%r47, %r46, 4;
	xor.b32  	%r48, %r47, %r37;
	and.b32  	%r49, %r48, 252645135;
	xor.b32  	%r50, %r49, %r37;
	shl.b32 	%r51, %r48, 4;
	and.b32  	%r52, %r51, -522133280;
	xor.b32  	%r53, %r52, %r46;
	and.b32  	%r54, %r37, 269488144;
	and.b32  	%r55, %r53, -269488145;
	or.b32  	%r56, %r55, %r54;
	shl.b32 	%r57, %r50, 2;
	cvt.u64.u32 	%rd14, %r57;
	and.b64  	%rd15, %rd14, 60;
	add.s64 	%rd16, %rd2, %rd15;
	ld.local.u32 	%r58, [%rd16];
	shl.b32 	%r59, %r58, 3;
	shr.u32 	%r60, %r50, 6;
	cvt.u64.u32 	%rd17, %r60;
	and.b64  	%rd18, %rd17, 60;
	add.s64 	%rd19, %rd2, %rd18;
	ld.local.u32 	%r61, [%rd19];
	shl.b32 	%r62, %r61, 2;
	or.b32  	%r63, %r62, %r59;
	shr.u32 	%r64, %r50, 14;
	cvt.u64.u32 	%rd20, %r64;
	and.b64  	%rd21, %rd20, 60;
	add.s64 	%rd22, %rd2, %rd21;
	ld.local.u32 	%r65, [%rd22];
	shl.b32 	%r66, %r65, 1;
	or.b32  	%r67, %r63, %r66;
	shr.u32 	%r68, %r50, 22;
	cvt.u64.u32 	%rd23, %r68;
	and.b64  	%rd24, %rd23, 60;
	add.s64 	%rd25, %rd2, %rd24;
	ld.local.u32 	%r69, [%rd25];
	or.b32  	%r70, %r67, %r69;
	shr.u32 	%r71, %r50, 3;
	cvt.u64.u32 	%rd26, %r71;
	and.b64  	%rd27, %rd26, 60;
	add.s64 	%rd28, %rd2, %rd27;
	ld.local.u32 	%r72, [%rd28];
	shl.b32 	%r73, %r72, 7;
	or.b32  	%r74, %r70, %r73;
	shr.u32 	%r75, %r50, 11;
	cvt.u64.u32 	%rd29, %r75;
	and.b64  	%rd30, %rd29, 60;
	add.s64 	%rd31, %rd2, %rd30;
	ld.local.u32 	%r76, [%rd31];
	shl.b32 	%r77, %r76, 6;
	or.b32  	%r78, %r74, %r77;
	shr.u32 	%r79, %r50, 19;
	cvt.u64.u32 	%rd32, %r79;
	and.b64  	%rd33, %rd32, 60;
	add.s64 	%rd34, %rd2, %rd33;
	ld.local.u32 	%r80, [%rd34];
	shl.b32 	%r81, %r80, 5;
	or.b32  	%r82, %r78, %r81;
	shr.u32 	%r83, %r29, 5;
	mul.wide.u32 	%rd35, %r83, 4;
	add.s64 	%rd36, %rd2, %rd35;
	ld.local.u32 	%r84, [%rd36];
	shl.b32 	%r85, %r84, 4;
	or.b32  	%r86, %r82, %r85;
	shl.b32 	%r87, %r56, 1;
	cvt.u64.u32 	%rd37, %r87;
	and.b64  	%rd38, %rd37, 60;
	add.s64 	%rd39, %rd3, %rd38;
	ld.local.u32 	%r88, [%rd39];
	shl.b32 	%r89, %r88, 3;
	shr.u32 	%r90, %r56, 7;
	cvt.u64.u32 	%rd40, %r90;
	and.b64  	%rd41, %rd40, 60;
	add.s64 	%rd42, %rd3, %rd41;
	ld.local.u32 	%r91, [%rd42];
	shl.b32 	%r92, %r91, 2;
	or.b32  	%r93, %r92, %r89;
	shr.u32 	%r94, %r56, 15;
	cvt.u64.u32 	%rd43, %r94;
	and.b64  	%rd44, %rd43, 60;
	add.s64 	%rd45, %rd3, %rd44;
	ld.local.u32 	%r95, [%rd45];
	shl.b32 	%r96, %r95, 1;
	or.b32  	%r97, %r93, %r96;
	shr.u32 	%r98, %r56, 23;
	cvt.u64.u32 	%rd46, %r98;
	and.b64  	%rd47, %rd46, 60;
	add.s64 	%rd48, %rd3, %rd47;
	ld.local.u32 	%r99, [%rd48];
	or.b32  	%r100, %r97, %r99;
	shr.u32 	%r101, %r56, 2;
	cvt.u64.u32 	%rd49, %r101;
	and.b64  	%rd50, %rd49, 60;
	add.s64 	%rd51, %rd3, %rd50;
	ld.local.u32 	%r102, [%rd51];
	shl.b32 	%r103, %r102, 7;
	or.b32  	%r104, %r100, %r103;
	shr.u32 	%r105, %r56, 10;
	cvt.u64.u32 	%rd52, %r105;
	and.b64  	%rd53, %rd52, 60;
	add.s64 	%rd54, %rd3, %rd53;
	ld.local.u32 	%r106, [%rd54];
	shl.b32 	%r107, %r106, 6;
	or.b32  	%r108, %r104, %r107;
	shr.u32 	%r109, %r56, 18;
	cvt.u64.u32 	%rd55, %r109;
	and.b64  	%rd56, %rd55, 60;
	add.s64 	%rd57, %rd3, %rd56;
	ld.local.u32 	%r110, [%rd57];
	shl.b32 	%r111, %r110, 5;
	or.b32  	%r112, %r108, %r111;
	shr.u32 	%r113, %r56, 28;
	mul.wide.u32 	%rd58, %r113, 4;
	add.s64 	%rd59, %rd3, %rd58;
	ld.local.u32 	%r114, [%rd59];
	shl.b32 	%r115, %r114, 4;
	or.b32  	%r116, %r112, %r115;
	and.b32  	%r930, %r86, 268435455;
	and.b32  	%r928, %r116, 268435455;
$L__BB0_1:
	setp.lt.u32 	%p1, %r929, 2;
	@%p1 bra 	$L__BB0_4;
	setp.eq.s32 	%p2, %r929, 15;
	@%p2 bra 	$L__BB0_4;
	setp.ne.s32 	%p3, %r929, 8;
	@%p3 bra 	$L__BB0_5;
$L__BB0_4:
	shl.b32 	%r123, %r930, 1;
	shr.u32 	%r124, %r930, 27;
	and.b32  	%r125, %r123, 268435454;
	or.b32  	%r930, %r125, %r124;
	shl.b32 	%r126, %r928, 1;
	shr.u32 	%r127, %r928, 27;
	and.b32  	%r128, %r126, 268435454;
	or.b32  	%r928, %r128, %r127;
	bra.uni 	$L__BB0_6;
$L__BB0_5:
	shl.b32 	%r117, %r930, 2;
	shr.u32 	%r118, %r930, 26;
	and.b32  	%r119, %r117, 268435452;
	or.b32  	%r930, %r119, %r118;
	shl.b32 	%r120, %r928, 2;
	shr.u32 	%r121, %r928, 26;
	and.b32  	%r122, %r120, 268435452;
	or.b32  	%r928, %r122, %r121;
$L__BB0_6:
	shl.b32 	%r129, %r930, 4;
	and.b32  	%r130, %r129, 603979776;
	shl.b32 	%r131, %r930, 28;
	and.b32  	%r132, %r131, 268435456;
	or.b32  	%r133, %r130, %r132;
	shl.b32 	%r134, %r930, 14;
	and.b32  	%r135, %r134, 134217728;
	or.b32  	%r136, %r133, %r135;
	shl.b32 	%r137, %r930, 18;
	and.b32  	%r138, %r137, 34078720;
	or.b32  	%r139, %r136, %r138;
	shl.b32 	%r140, %r930, 6;
	and.b32  	%r141, %r140, 16777216;
	or.b32  	%r142, %r139, %r141;
	shl.b32 	%r143, %r930, 9;
	and.b32  	%r144, %r143, 2097152;
	or.b32  	%r145, %r142, %r144;
	shr.u32 	%r146, %r930, 1;
	and.b32  	%r147, %r146, 1048576;
	or.b32  	%r148, %r145, %r147;
	shl.b32 	%r149, %r930, 10;
	and.b32  	%r150, %r149, 262144;
	or.b32  	%r151, %r148, %r150;
	shl.b32 	%r152, %r930, 2;
	and.b32  	%r153, %r152, 131072;
	or.b32  	%r154, %r151, %r153;
	shr.u32 	%r155, %r930, 10;
	and.b32  	%r156, %r155, 65536;
	or.b32  	%r157, %r154, %r156;
	shr.u32 	%r158, %r928, 13;
	and.b32  	%r159, %r158, 8192;
	shr.u32 	%r160, %r928, 4;
	and.b32  	%r161, %r160, 4096;
	shl.b32 	%r162, %r928, 6;
	and.b32  	%r163, %r162, 2048;
	shr.u32 	%r164, %r928, 1;
	and.b32  	%r165, %r164, 1024;
	shr.u32 	%r166, %r928, 14;
	and.b32  	%r167, %r166, 512;
	and.b32  	%r168, %r928, 256;
	shr.u32 	%r169, %r928, 5;
	and.b32  	%r170, %r169, 32;
	shr.u32 	%r171, %r928, 10;
	and.b32  	%r172, %r171, 16;
	shr.u32 	%r173, %r928, 3;
	and.b32  	%r174, %r173, 8;
	shr.u32 	%r175, %r928, 18;
	and.b32  	%r176, %r175, 4;
	shr.u32 	%r177, %r928, 26;
	and.b32  	%r178, %r177, 2;
	shr.u32 	%r179, %r928, 24;
	and.b32  	%r180, %r179, 1;
	or.b32  	%r181, %r157, %r168;
	or.b32  	%r182, %r181, %r159;
	or.b32  	%r183, %r182, %r161;
	or.b32  	%r184, %r183, %r163;
	or.b32  	%r185, %r184, %r165;
	or.b32  	%r186, %r185, %r167;
	or.b32  	%r187, %r186, %r170;
	or.b32  	%r188, %r187, %r172;
	or.b32  	%r189, %r188, %r174;
	or.b32  	%r190, %r189, %r176;
	or.b32  	%r191, %r190, %r178;
	or.b32  	%r192, %r191, %r180;
	st.global.u32 	[%rd460], %r192;
	shl.b32 	%r193, %r930, 15;
	and.b32  	%r194, %r193, 536870912;
	shl.b32 	%r195, %r930, 17;
	and.b32  	%r196, %r195, 268435456;
	or.b32  	%r197, %r194, %r196;
	and.b32  	%r198, %r149, 134217728;
	or.b32  	%r199, %r197, %r198;
	shl.b32 	%r200, %r930, 22;
	and.b32  	%r201, %r200, 67108864;
	or.b32  	%r202, %r199, %r201;
	shr.u32 	%r203, %r930, 2;
	and.b32  	%r204, %r203, 33554432;
	or.b32  	%r205, %r202, %r204;
	shl.b32 	%r206, %r930, 1;
	and.b32  	%r207, %r206, 16777216;
	or.b32  	%r208, %r205, %r207;
	shl.b32 	%r209, %r930, 16;
	and.b32  	%r210, %r209, 2097152;
	or.b32  	%r211, %r208, %r210;
	shl.b32 	%r212, %r930, 11;
	and.b32  	%r213, %r212, 1048576;
	or.b32  	%r214, %r211, %r213;
	shl.b32 	%r215, %r930, 3;
	and.b32  	%r216, %r215, 524288;
	or.b32  	%r217, %r214, %r216;
	shr.u32 	%r218, %r930, 6;
	and.b32  	%r219, %r218, 262144;
	or.b32  	%r220, %r217, %r219;
	and.b32  	%r221, %r193, 131072;
	or.b32  	%r222, %r220, %r221;
	shr.u32 	%r223, %r930, 4;
	and.b32  	%r224, %r223, 65536;
	or.b32  	%r225, %r222, %r224;
	shr.u32 	%r226, %r928, 2;
	and.b32  	%r227, %r226, 8192;
	shl.b32 	%r228, %r928, 8;
	and.b32  	%r229, %r228, 4096;
	and.b32  	%r230, %r166, 2056;
	shr.u32 	%r231, %r928, 9;
	and.b32  	%r232, %r231, 1024;
	and.b32  	%r233, %r928, 512;
	shl.b32 	%r234, %r928, 7;
	and.b32  	%r235, %r234, 256;
	shr.u32 	%r236, %r928, 7;
	and.b32  	%r237, %r236, 32;
	and.b32  	%r238, %r173, 17;
	shl.b32 	%r239, %r928, 2;
	and.b32  	%r240, %r239, 4;
	shr.u32 	%r241, %r928, 21;
	and.b32  	%r242, %r241, 2;
	or.b32  	%r243, %r225, %r233;
	or.b32  	%r244, %r243, %r227;
	or.b32  	%r245, %r244, %r229;
	or.b32  	%r246, %r245, %r230;
	or.b32  	%r247, %r246, %r232;
	or.b32  	%r248, %r247, %r235;
	or.b32  	%r249, %r248, %r237;
	or.b32  	%r250, %r249, %r238;
	or.b32  	%r251, %r250, %r240;
	or.b32  	%r252, %r251, %r242;
	add.s64 	%rd6, %rd460, 8;
	st.global.u32 	[%rd460+4], %r252;
	add.s32 	%r929, %r929, 1;
	setp.ne.s32 	%p4, %r929, 16;
	mov.u64 	%rd460, %rd6;
	@%p4 bra 	$L__BB0_1;
	ld.param.u64 	%rd459, [_Z9DESkernelP11des_contextPKhS2_Ph_param_3];
	ld.param.u64 	%rd458, [_Z9DESkernelP11des_contextPKhS2_Ph_param_2];
	add.u64 	%rd61, %SPL, 1792;
	add.u64 	%rd63, %SPL, 1536;
	add.u64 	%rd65, %SPL, 1280;
	add.u64 	%rd67, %SPL, 1024;
	add.u64 	%rd69, %SPL, 768;
	add.u64 	%rd71, %SPL, 512;
	cvta.to.global.u64 	%rd72, %rd458;
	mov.b32 	%r253, 16843780;
	mov.b32 	%r254, 65536;
	mov.b32 	%r255, 0;
	mov.b32 	%r256, 16843776;
	st.local.v4.u32 	[%rd2], {%r256, %r255, %r254, %r253};
	mov.b32 	%r257, 4;
	mov.b32 	%r258, 66564;
	mov.b32 	%r259, 16842756;
	st.local.v4.u32 	[%rd2+16], {%r259, %r258, %r257, %r254};
	mov.b32 	%r260, 1024;
	st.local.v4.u32 	[%rd2+32], {%r260, %r256, %r253, %r260};
	mov.b32 	%r261, 16777216;
	mov.b32 	%r262, 16778244;
	st.local.v4.u32 	[%rd2+48], {%r262, %r259, %r261, %r257};
	mov.b32 	%r263, 66560;
	mov.b32 	%r264, 16778240;
	mov.b32 	%r265, 1028;
	st.local.v4.u32 	[%rd2+64], {%r265, %r264, %r264, %r263};
	mov.b32 	%r266, 16842752;
	st.local.v4.u32 	[%rd2+80], {%r263, %r266, %r266, %r262};
	mov.b32 	%r267, 16777220;
	mov.b32 	%r268, 65540;
	st.local.v4.u32 	[%rd2+96], {%r268, %r267, %r267, %r268};
	st.local.v4.u32 	[%rd2+112], {%r255, %r265, %r258, %r261};
	st.local.v4.u32 	[%rd2+128], {%r254, %r253, %r257, %r266};
	st.local.v4.u32 	[%rd2+144], {%r256, %r261, %r261, %r260};
	st.local.v4.u32 	[%rd2+160], {%r259, %r254, %r263, %r267};
	st.local.v4.u32 	[%rd2+176], {%r260, %r257, %r262, %r258};
	st.local.v4.u32 	[%rd2+192], {%r253, %r268, %r266, %r262};
	st.local.v4.u32 	[%rd2+208], {%r267, %r265, %r258, %r256};
	st.local.v4.u32 	[%rd2+224], {%r265, %r264, %r264, %r255};
	st.local.v4.u32 	[%rd2+240], {%r268, %r263, %r255, %r259};
	mov.b32 	%r269, 1081376;
	mov.b32 	%r270, 32768;
	mov.b32 	%r271, -2147450880;
	mov.b32 	%r272, -2146402272;
	st.local.v4.u32 	[%rd3], {%r272, %r271, %r270, %r269};
	mov.b32 	%r273, -2147450848;
	mov.b32 	%r274, -2146435040;
	mov.b32 	%r275, 32;
	mov.b32 	%r276, 1048576;
	st.local.v4.u32 	[%rd3+16], {%r276, %r275, %r274, %r273};
	mov.b32 	%r277, -2147483648;
	mov.b32 	%r278, -2146402304;
	mov.b32 	%r279, -2147483616;
	st.local.v4.u32 	[%rd3+32], {%r279, %r272, %r278, %r277};
	st.local.v4.u32 	[%rd3+48], {%r271, %r276, %r275, %r274};
	mov.b32 	%r280, 1048608;
	mov.b32 	%r281, 1081344;
	st.local.v4.u32 	[%rd3+64], {%r281, %r280, %r273, %r255};
	mov.b32 	%r282, -2146435072;
	st.local.v4.u32 	[%rd3+80], {%r277, %r270, %r269, %r282};
	st.local.v4.u32 	[%rd3+96], {%r280, %r279, %r255, %r281};
	mov.b32 	%r283, 32800;
	st.local.v4.u32 	[%rd3+112], {%r283, %r278, %r282, %r283};
	st.local.v4.u32 	[%rd3+128], {%r255, %r269, %r274, %r276};
	st.local.v4.u32 	[%rd3+144], {%r273, %r282, %r278, %r270};
	st.local.v4.u32 	[%rd3+160], {%r282, %r271, %r275, %r272};
	st.local.v4.u32 	[%rd3+176], {%r269, %r275, %r270, %r277};
	st.local.v4.u32 	[%rd3+192], {%r283, %r278, %r276, %r279};
	st.local.v4.u32 	[%rd3+208], {%r280, %r273, %r279, %r280};
	st.local.v4.u32 	[%rd3+224], {%r281, %r255, %r271, %r283};
	st.local.v4.u32 	[%rd3+240], {%r277, %r274, %r272, %r281};
	mov.b32 	%r284, 134348808;
	mov.b32 	%r285, 134349312;
	mov.b32 	%r286, 520;
	st.local.v4.u32 	[%rd71], {%r286, %r285, %r255, %r284};
	mov.b32 	%r287, 131592;
	mov.b32 	%r288, 134218240;
	st.local.v4.u32 	[%rd71+16], {%r288, %r255, %r287, %r288};
	mov.b32 	%r289, 131072;
	mov.b32 	%r290, 134217736;
	mov.b32 	%r291, 131080;
	st.local.v4.u32 	[%rd71+32], {%r291, %r290, %r290, %r289};
	mov.b32 	%r292, 134348800;
	mov.b32 	%r293, 134349320;
	st.local.v4.u32 	[%rd71+48], {%r293, %r291, %r292, %r286};
	mov.b32 	%r294, 512;
	mov.b32 	%r295, 8;
	mov.b32 	%r296, 134217728;
	st.local.v4.u32 	[%rd71+64], {%r296, %r295, %r285, %r294};
	mov.b32 	%r297, 131584;
	st.local.v4.u32 	[%rd71+80], {%r297, %r292, %r284, %r287};
	mov.b32 	%r298, 134218248;
	st.local.v4.u32 	[%rd71+96], {%r298, %r297, %r289, %r298};
	st.local.v4.u32 	[%rd71+112], {%r295, %r293, %r294, %r296};
	st.local.v4.u32 	[%rd71+128], {%r285, %r296, %r291, %r286};
	st.local.v4.u32 	[%rd71+144], {%r289, %r285, %r288, %r255};
	st.local.v4.u32 	[%rd71+160], {%r294, %r291, %r293, %r288};
	st.local.v4.u32 	[%rd71+176], {%r290, %r294, %r255, %r284};
	st.local.v4.u32 	[%rd71+192], {%r298, %r289, %r296, %r293};
	st.local.v4.u32 	[%rd71+208], {%r295, %r287, %r297, %r290};
	st.local.v4.u32 	[%rd71+224], {%r292, %r298, %r286, %r292};
	st.local.v4.u32 	[%rd71+240], {%r287, %r295, %r284, %r297};
	mov.b32 	%r299, 128;
	mov.b32 	%r300, 8321;
	mov.b32 	%r301, 8396801;
	st.local.v4.u32 	[%rd69], {%r301, %r300, %r300, %r299};
	mov.b32 	%r302, 8193;
	mov.b32 	%r303, 8388609;
	mov.b32 	%r304, 8388737;
	mov.b32 	%r305, 8396928;
	st.local.v4.u32 	[%rd69+16], {%r305, %r304, %r303, %r302};
	mov.b32 	%r306, 8396929;
	mov.b32 	%r307, 8396800;
	st.local.v4.u32 	[%rd69+32], {%r255, %r307, %r307, %r306};
	mov.b32 	%r308, 8388736;
	mov.b32 	%r309, 129;
	st.local.v4.u32 	[%rd69+48], {%r309, %r255, %r308, %r303};
	mov.b32 	%r310, 8388608;
	mov.b32 	%r311, 8192;
	mov.b32 	%r312, 1;
	st.local.v4.u32 	[%rd69+64], {%r312, %r311, %r310, %r301};
	mov.b32 	%r313, 8320;
	st.local.v4.u32 	[%rd69+80], {%r299, %r310, %r302, %r313};
	st.local.v4.u32 	[%rd69+96], {%r304, %r312, %r313, %r308};
	st.local.v4.u32 	[%rd69+112], {%r311, %r305, %r306, %r309};
	st.local.v4.u32 	[%rd69+128], {%r308, %r303, %r307, %r306};
	st.local.v4.u32 	[%rd69+144], {%r309, %r255, %r255, %r307};
	st.local.v4.u32 	[%rd69+160], {%r313, %r308, %r304, %r312};
	st.local.v4.u32 	[%rd69+176], {%r301, %r300, %r300, %r299};
	st.local.v4.u32 	[%rd69+192], {%r306, %r309, %r312, %r311};
	st.local.v4.u32 	[%rd69+208], {%r303, %r302, %r305, %r304};
	st.local.v4.u32 	[%rd69+224], {%r302, %r313, %r310, %r301};
	st.local.v4.u32 	[%rd69+240], {%r299, %r310, %r311, %r305};
	mov.b32 	%r314, 1107296512;
	mov.b32 	%r315, 34078720;
	mov.b32 	%r316, 34078976;
	mov.b32 	%r317, 256;
	st.local.v4.u32 	[%rd67], {%r317, %r316, %r315, %r314};
	mov.b32 	%r318, 1073741824;
	mov.b32 	%r319, 524288;
	st.local.v4.u32 	[%rd67+16], {%r319, %r317, %r318, %r315};
	mov.b32 	%r320, 33554688;
	mov.b32 	%r321, 1074266368;
	st.local.v4.u32 	[%rd67+32], {%r321, %r319, %r320, %r321};
	mov.b32 	%r322, 524544;
	mov.b32 	%r323, 1107820544;
	st.local.v4.u32 	[%rd67+48], {%r314, %r323, %r322, %r318};
	mov.b32 	%r324, 1074266112;
	mov.b32 	%r325, 33554432;
	st.local.v4.u32 	[%rd67+64], {%r325, %r324, %r324, %r255};
	mov.b32 	%r326, 1107820800;
	mov.b32 	%r327, 1073742080;
	st.local.v4.u32 	[%rd67+80], {%r327, %r326, %r326, %r320};
	mov.b32 	%r328, 1107296256;
	st.local.v4.u32 	[%rd67+96], {%r323, %r327, %r255, %r328};
	st.local.v4.u32 	[%rd67+112], {%r316, %r325, %r328, %r322};
	st.local.v4.u32 	[%rd67+128], {%r319, %r314, %r317, %r325};
	st.local.v4.u32 	[%rd67+144], {%r318, %r315, %r314, %r321};
	st.local.v4.u32 	[%rd67+160], {%r320, %r318, %r323, %r316};
	st.local.v4.u32 	[%rd67+176], {%r321, %r317, %r325, %r323};
	st.local.v4.u32 	[%rd67+192], {%r326, %r322, %r328, %r326};
	st.local.v4.u32 	[%rd67+208], {%r315, %r255, %r324, %r328};
	st.local.v4.u32 	[%rd67+224], {%r322, %r320, %r327, %r319};
	st.local.v4.u32 	[%rd67+240], {%r255, %r324, %r316, %r327};
	mov.b32 	%r329, 541081616;
	mov.b32 	%r330, 16384;
	mov.b32 	%r331, 541065216;
	mov.b32 	%r332, 536870928;
	st.local.v4.u32 	[%rd65], {%r332, %r331, %r330, %r329};
	mov.b32 	%r333, 4194304;
	mov.b32 	%r334, 16;
	st.local.v4.u32 	[%rd65+16], {%r331, %r334, %r329, %r333};
	mov.b32 	%r335, 4210704;
	mov.b32 	%r336, 536887296;
	st.local.v4.u32 	[%rd65+32], {%r336, %r335, %r333, %r332};
	mov.b32 	%r337, 16400;
	mov.b32 	%r338, 536870912;
	mov.b32 	%r339, 4194320;
	st.local.v4.u32 	[%rd65+48], {%r339, %r336, %r338, %r337};
	mov.b32 	%r340, 536887312;
	st.local.v4.u32 	[%rd65+64], {%r255, %r339, %r340, %r330};
	mov.b32 	%r341, 541065232;
	mov.b32 	%r342, 4210688;
	st.local.v4.u32 	[%rd65+80], {%r342, %r340, %r334, %r341};
	mov.b32 	%r343, 541081600;
	st.local.v4.u32 	[%rd65+96], {%r341, %r255, %r335, %r343};
	st.local.v4.u32 	[%rd65+112], {%r337, %r342, %r343, %r338};
	st.local.v4.u32 	[%rd65+128], {%r336, %r334, %r341, %r342};
	st.local.v4.u32 	[%rd65+144], {%r329, %r333, %r337, %r332};
	st.local.v4.u32 	[%rd65+160], {%r333, %r336, %r338, %r337};
	st.local.v4.u32 	[%rd65+176], {%r332, %r329, %r342, %r331};
	st.local.v4.u32 	[%rd65+192], {%r335, %r343, %r255, %r341};
	st.local.v4.u32 	[%rd65+208], {%r334, %r330, %r331, %r335};
	st.local.v4.u32 	[%rd65+224], {%r330, %r339, %r340, %r255};
	st.local.v4.u32 	[%rd65+240], {%r343, %r338, %r339, %r340};
	mov.b32 	%r344, 67110914;
	mov.b32 	%r345, 69206018;
	mov.b32 	%r346, 2097152;
	st.local.v4.u32 	[%rd63], {%r346, %r345, %r344, %r255};
	mov.b32 	%r347, 69208064;
	mov.b32 	%r348, 2099202;
	mov.b32 	%r349, 2048;
	st.local.v4.u32 	[%rd63+16], {%r349, %r344, %r348, %r347};
	mov.b32 	%r350, 67108866;
	mov.b32 	%r351, 69208066;
	st.local.v4.u32 	[%rd63+32], {%r351, %r346, %r255, %r350};
	mov.b32 	%r352, 2050;
	mov.b32 	%r353, 67108864;
	mov.b32 	%r354, 2;
	st.local.v4.u32 	[%rd63+48], {%r354, %r353, %r345, %r352};
	mov.b32 	%r355, 2097154;
	mov.b32 	%r356, 67110912;
	st.local.v4.u32 	[%rd63+64], {%r356, %r348, %r355, %r356};
	mov.b32 	%r357, 69206016;
	st.local.v4.u32 	[%rd63+80], {%r350, %r357, %r347, %r355};
	st.local.v4.u32 	[%rd63+96], {%r357, %r349, %r352, %r351};
	mov.b32 	%r358, 2099200;
	st.local.v4.u32 	[%rd63+112], {%r358, %r354, %r353, %r358};
	st.local.v4.u32 	[%rd63+128], {%r353, %r358, %r346, %r344};
	st.local.v4.u32 	[%rd63+144], {%r344, %r345, %r345, %r354};
	st.local.v4.u32 	[%rd63+160], {%r355, %r353, %r356, %r346};
	st.local.v4.u32 	[%rd63+176], {%r347, %r352, %r348, %r347};
	st.local.v4.u32 	[%rd63+192], {%r352, %r350, %r351, %r357};
	st.local.v4.u32 	[%rd63+208], {%r358, %r255, %r354, %r351};
	st.local.v4.u32 	[%rd63+224], {%r255, %r348, %r357, %r349};
	st.local.v4.u32 	[%rd63+240], {%r350, %r356, %r349, %r355};
	mov.b32 	%r359, 268701760;
	mov.b32 	%r360, 262144;
	mov.b32 	%r361, 4096;
	mov.b32 	%r362, 268439616;
	st.local.v4.u32 	[%rd61], {%r362, %r361, %r360, %r359};
	mov.b32 	%r363, 64;
	mov.b32 	%r364, 268435456;
	st.local.v4.u32 	[%rd61+16], {%r364, %r362, %r363, %r364};
	mov.b32 	%r365, 266240;
	mov.b32 	%r366, 268697600;
	mov.b32 	%r367, 262208;
	st.local.v4.u32 	[%rd61+32], {%r367, %r366, %r359, %r365};
	mov.b32 	%r368, 266304;
	mov.b32 	%r369, 268701696;
	st.local.v4.u32 	[%rd61+48], {%r369, %r368, %r361, %r363};
	mov.b32 	%r370, 4160;
	mov.b32 	%r371, 268439552;
	mov.b32 	%r372, 268435520;
	st.local.v4.u32 	[%rd61+64], {%r366, %r372, %r371, %r370};
	mov.b32 	%r373, 268697664;
	st.local.v4.u32 	[%rd61+80], {%r365, %r367, %r373, %r369};
	st.local.v4.u32 	[%rd61+96], {%r370, %r255, %r255, %r373};
	st.local.v4.u32 	[%rd61+112], {%r372, %r371, %r368, %r360};
	st.local.v4.u32 	[%rd61+128], {%r368, %r360, %r369, %r361};
	st.local.v4.u32 	[%rd61+144], {%r363, %r373, %r361, %r368};
	st.local.v4.u32 	[%rd61+160], {%r371, %r363, %r372, %r366};
	st.local.v4.u32 	[%rd61+176], {%r373, %r364, %r360, %r362};
	st.local.v4.u32 	[%rd61+192], {%r255, %r359, %r367, %r372};
	st.local.v4.u32 	[%rd61+208], {%r366, %r371, %r362, %r255};
	st.local.v4.u32 	[%rd61+224], {%r359, %r365, %r365, %r370};
	st.local.v4.u32 	[%rd61+240], {%r370, %r367, %r364, %r369};
	ld.global.u8 	%r374, [%rd72];
	shl.b32 	%r375, %r374, 24;
	ld.global.u8 	%r376, [%rd72+1];
	shl.b32 	%r377, %r376, 16;
	or.b32  	%r378, %r377, %r375;
	ld.global.u8 	%rs3, [%rd72+2];
	mul.wide.u16 	%r379, %rs3, 256;
	or.b32  	%r380, %r378, %r379;
	ld.global.u8 	%r381, [%rd72+3];
	or.b32  	%r382, %r380, %r381;
	ld.global.u8 	%r383, [%rd72+4];
	shl.b32 	%r384, %r383, 24;
	ld.global.u8 	%r385, [%rd72+5];
	shl.b32 	%r386, %r385, 16;
	or.b32  	%r387, %r386, %r384;
	ld.global.u8 	%rs4, [%rd72+6];
	mul.wide.u16 	%r388, %rs4, 256;
	or.b32  	%r389, %r387, %r388;
	ld.global.u8 	%r390, [%rd72+7];
	or.b32  	%r391, %r389, %r390;
	shr.u32 	%r392, %r382, 4;
	xor.b32  	%r393, %r391, %r392;
	and.b32  	%r394, %r393, 252645135;
	xor.b32  	%r395, %r394, %r391;
	shl.b32 	%r396, %r393, 4;
	and.b32  	%r397, %r396, -252645136;
	xor.b32  	%r398, %r397, %r382;
	shr.u32 	%r399, %r398, 16;
	and.b32  	%r400, %r395, 65535;
	xor.b32  	%r401, %r399, %r400;
	xor.b32  	%r402, %r401, %r395;
	shl.b32 	%r403, %r401, 16;
	xor.b32  	%r404, %r403, %r398;
	shr.u32 	%r405, %r402, 2;
	xor.b32  	%r406, %r405, %r404;
	and.b32  	%r407, %r406, 858993459;
	xor.b32  	%r408, %r407, %r404;
	shl.b32 	%r409, %r406, 2;
	and.b32  	%r410, %r409, -858993460;
	xor.b32  	%r411, %r410, %r402;
	shr.u32 	%r412, %r411, 8;
	xor.b32  	%r413, %r412, %r408;
	and.b32  	%r414, %r413, 16711935;
	xor.b32  	%r415, %r414, %r408;
	shl.b32 	%r416, %r413, 8;
	and.b32  	%r417, %r416, -16711936;
	xor.b32  	%r418, %r417, %r411;
	shf.l.wrap.b32 	%r419, %r418, %r418, 1;
	xor.b32  	%r420, %r419, %r415;
	and.b32  	%r421, %r420, -1431655766;
	xor.b32  	%r422, %r421, %r419;
	xor.b32  	%r423, %r421, %r415;
	shf.l.wrap.b32 	%r424, %r423, %r423, 1;
	ld.global.u32 	%r425, [%rd1+4];
	xor.b32  	%r426, %r425, %r422;
	shl.b32 	%r427, %r426, 2;
	cvt.u64.u32 	%rd73, %r427;
	and.b64  	%rd74, %rd73, 252;
	add.s64 	%rd75, %rd61, %rd74;
	ld.local.u32 	%r428, [%rd75];
	shr.u32 	%r429, %r426, 6;
	cvt.u64.u32 	%rd76, %r429;
	and.b64  	%rd77, %rd76, 252;
	add.s64 	%rd78, %rd65, %rd77;
	ld.local.u32 	%r430, [%rd78];
	shr.u32 	%r431, %r426, 14;
	cvt.u64.u32 	%rd79, %r431;
	and.b64  	%rd80, %rd79, 252;
	add.s64 	%rd81, %rd69, %rd80;
	ld.local.u32 	%r432, [%rd81];
	shr.u32 	%r433, %r426, 22;
	cvt.u64.u32 	%rd82, %r433;
	and.b64  	%rd83, %rd82, 252;
	add.s64 	%rd84, %rd3, %rd83;
	ld.local.u32 	%r434, [%rd84];
	ld.global.u32 	%r435, [%rd1+8];
	shf.l.wrap.b32 	%r436, %r422, %r422, 28;
	xor.b32  	%r437, %r435, %r436;
	shl.b32 	%r438, %r437, 2;
	cvt.u64.u32 	%rd85, %r438;
	and.b64  	%rd86, %rd85, 252;
	add.s64 	%rd87, %rd63, %rd86;
	ld.local.u32 	%r439, [%rd87];
	shr.u32 	%r440, %r437, 6;
	cvt.u64.u32 	%rd88, %r440;
	and.b64  	%rd89, %rd88, 252;
	add.s64 	%rd90, %rd67, %rd89;
	ld.local.u32 	%r441, [%rd90];
	shr.u32 	%r442, %r437, 14;
	cvt.u64.u32 	%rd91, %r442;
	and.b64  	%rd92, %rd91, 252;
	add.s64 	%rd93, %rd71, %rd92;
	ld.local.u32 	%r443, [%rd93];
	shr.u32 	%r444, %r437, 22;
	cvt.u64.u32 	%rd94, %r444;
	and.b64  	%rd95, %rd94, 252;
	add.s64 	%rd96, %rd2, %rd95;
	ld.local.u32 	%r445, [%rd96];
	xor.b32  	%r446, %r428, %r424;
	xor.b32  	%r447, %r446, %r430;
	xor.b32  	%r448, %r447, %r432;
	xor.b32  	%r449, %r448, %r434;
	xor.b32  	%r450, %r449, %r439;
	xor.b32  	%r451, %r450, %r441;
	xor.b32  	%r452, %r451, %r443;
	xor.b32  	%r453, %r452, %r445;
	ld.global.u32 	%r454, [%rd1+12];
	xor.b32  	%r455, %r453, %r454;
	shl.b32 	%r456, %r455, 2;
	cvt.u64.u32 	%rd97, %r456;
	and.b64  	%rd98, %rd97, 252;
	add.s64 	%rd99, %rd61, %rd98;
	ld.local.u32 	%r457, [%rd99];
	shr.u32 	%r458, %r455, 6;
	cvt.u64.u32 	%rd100, %r458;
	and.b64  	%rd101, %rd100, 252;
	add.s64 	%rd102, %rd65, %rd101;
	ld.local.u32 	%r459, [%rd102];
	shr.u32 	%r460, %r455, 14;
	cvt.u64.u32 	%rd103, %r460;
	and.b64  	%rd104, %rd103, 252;
	add.s64 	%rd105, %rd69, %rd104;
	ld.local.u32 	%r461, [%rd105];
	shr.u32 	%r462, %r455, 22;
	cvt.u64.u32 	%rd106, %r462;
	and.b64  	%rd107, %rd106, 252;
	add.s64 	%rd108, %rd3, %rd107;
	ld.local.u32 	%r463, [%rd108];
	ld.global.u32 	%r464, [%rd1+16];
	shf.l.wrap.b32 	%r465, %r453, %r453, 28;
	xor.b32  	%r466, %r464, %r465;
	shl.b32 	%r467, %r466, 2;
	cvt.u64.u32 	%rd109, %r467;
	and.b64  	%rd110, %rd109, 252;
	add.s64 	%rd111, %rd63, %rd110;
	ld.local.u32 	%r468, [%rd111];
	shr.u32 	%r469, %r466, 6;
	cvt.u64.u32 	%rd112, %r469;
	and.b64  	%rd113, %rd112, 252;
	add.s64 	%rd114, %rd67, %rd113;
	ld.local.u32 	%r470, [%rd114];
	shr.u32 	%r471, %r466, 14;
	cvt.u64.u32 	%rd115, %r471;
	and.b64  	%rd116, %rd115, 252;
	add.s64 	%rd117, %rd71, %rd116;
	ld.local.u32 	%r472, [%rd117];
	shr.u32 	%r473, %r466, 22;
	cvt.u64.u32 	%rd118, %r473;
	and.b64  	%rd119, %rd118, 252;
	add.s64 	%rd120, %rd2, %rd119;
	ld.local.u32 	%r474, [%rd120];
	xor.b32  	%r475, %r457, %r459;
	xor.b32  	%r476, %r475, %r461;
	xor.b32  	%r477, %r476, %r463;
	xor.b32  	%r478, %r477, %r468;
	xor.b32  	%r479, %r478, %r470;
	xor.b32  	%r480, %r479, %r472;
	xor.b32  	%r481, %r480, %r474;
	xor.b32  	%r482, %r481, %r422;
	ld.global.u32 	%r483, [%rd1+20];
	xor.b32  	%r484, %r483, %r482;
	shl.b32 	%r485, %r484, 2;
	cvt.u64.u32 	%rd121, %r485;
	and.b64  	%rd122, %rd121, 252;
	add.s64 	%rd123, %rd61, %rd122;
	ld.local.u32 	%r486, [%rd123];
	shr.u32 	%r487, %r484, 6;
	cvt.u64.u32 	%rd124, %r487;
	and.b64  	%rd125, %rd124, 252;
	add.s64 	%rd126, %rd65, %rd125;
	ld.local.u32 	%r488, [%rd126];
	shr.u32 	%r489, %r484, 14;
	cvt.u64.u32 	%rd127, %r489;
	and.b64  	%rd128, %rd127, 252;
	add.s64 	%rd129, %rd69, %rd128;
	ld.local.u32 	%r490, [%rd129];
	shr.u32 	%r491, %r484, 22;
	cvt.u64.u32 	%rd130, %r491;
	and.b64  	%rd131, %rd130, 252;
	add.s64 	%rd132, %rd3, %rd131;
	ld.local.u32 	%r492, [%rd132];
	ld.global.u32 	%r493, [%rd1+24];
	shf.l.wrap.b32 	%r494, %r482, %r482, 28;
	xor.b32  	%r495, %r493, %r494;
	shl.b32 	%r496, %r495, 2;
	cvt.u64.u32 	%rd133, %r496;
	and.b64  	%rd134, %rd133, 252;
	add.s64 	%rd135, %rd63, %rd134;
	ld.local.u32 	%r497, [%rd135];
	shr.u32 	%r498, %r495, 6;
	cvt.u64.u32 	%rd136, %r498;
	and.b64  	%rd137, %rd136, 252;
	add.s64 	%rd138, %rd67, %rd137;
	ld.local.u32 	%r499, [%rd138];
	shr.u32 	%r500, %r495, 14;
	cvt.u64.u32 	%rd139, %r500;
	and.b64  	%rd140, %rd139, 252;
	add.s64 	%rd141, %rd71, %rd140;
	ld.local.u32 	%r501, [%rd141];
	shr.u32 	%r502, %r495, 22;
	cvt.u64.u32 	%rd142, %r502;
	and.b64  	%rd143, %rd142, 252;
	add.s64 	%rd144, %rd2, %rd143;
	ld.local.u32 	%r503, [%rd144];
	xor.b32  	%r504, %r486, %r488;
	xor.b32  	%r505, %r504, %r490;
	xor.b32  	%r506, %r505, %r492;
	xor.b32  	%r507, %r506, %r497;
	xor.b32  	%r508, %r507, %r499;
	xor.b32  	%r509, %r508, %r501;
	xor.b32  	%r510, %r509, %r503;
	xor.b32  	%r511, %r510, %r453;
	ld.global.u32 	%r512, [%rd1+28];
	xor.b32  	%r513, %r511, %r512;
	shl.b32 	%r514, %r513, 2;
	cvt.u64.u32 	%rd145, %r514;
	and.b64  	%rd146, %rd145, 252;
	add.s64 	%rd147, %rd61, %rd146;
	ld.local.u32 	%r515, [%rd147];
	shr.u32 	%r516, %r513, 6;
	cvt.u64.u32 	%rd148, %r516;
	and.b64  	%rd149, %rd148, 252;
	add.s64 	%rd150, %rd65, %rd149;
	ld.local.u32 	%r517, [%rd150];
	shr.u32 	%r518, %r513, 14;
	cvt.u64.u32 	%rd151, %r518;
	and.b64  	%rd152, %rd151, 252;
	add.s64 	%rd153, %rd69, %rd152;
	ld.local.u32 	%r519, [%rd153];
	shr.u32 	%r520, %r513, 22;
	cvt.u64.u32 	%rd154, %r520;
	and.b64  	%rd155, %rd154, 252;
	add.s64 	%rd156, %rd3, %rd155;
	ld.local.u32 	%r521, [%rd156];
	ld.global.u32 	%r522, [%rd1+32];
	shf.l.wrap.b32 	%r523, %r511, %r511, 28;
	xor.b32  	%r524, %r522, %r523;
	shl.b32 	%r525, %r524, 2;
	cvt.u64.u32 	%rd157, %r525;
	and.b64  	%rd158, %rd157, 252;
	add.s64 	%rd159, %rd63, %rd158;
	ld.local.u32 	%r526, [%rd159];
	shr.u32 	%r527, %r524, 6;
	cvt.u64.u32 	%rd160, %r527;
	and.b64  	%rd161, %rd160, 252;
	add.s64 	%rd162, %rd67, %rd161;
	ld.local.u32 	%r528, [%rd162];
	shr.u32 	%r529, %r524, 14;
	cvt.u64.u32 	%rd163, %r529;
	and.b64  	%rd164, %rd163, 252;
	add.s64 	%rd165, %rd71, %rd164;
	ld.local.u32 	%r530, [%rd165];
	shr.u32 	%r531, %r524, 22;
	cvt.u64.u32 	%rd166, %r531;
	and.b64  	%rd167, %rd166, 252;
	add.s64 	%rd168, %rd2, %rd167;
	ld.local.u32 	%r532, [%rd168];
	xor.b32  	%r533, %r515, %r517;
	xor.b32  	%r534, %r533, %r519;
	xor.b32  	%r535, %r534, %r521;
	xor.b32  	%r536, %r535, %r526;
	xor.b32  	%r537, %r536, %r528;
	xor.b32  	%r538, %r537, %r530;
	xor.b32  	%r539, %r538, %r532;
	xor.b32  	%r540, %r539, %r482;
	ld.global.u32 	%r541, [%rd1+36];
	xor.b32  	%r542, %r541, %r540;
	shl.b32 	%r543, %r542, 2;
	cvt.u64.u32 	%rd169, %r543;
	and.b64  	%rd170, %rd169, 252;
	add.s64 	%rd171, %rd61, %rd170;
	ld.local.u32 	%r544, [%rd171];
	shr.u32 	%r545, %r542, 6;
	cvt.u64.u32 	%rd172, %r545;
	and.b64  	%rd173, %rd172, 252;
	add.s64 	%rd174, %rd65, %rd173;
	ld.local.u32 	%r546, [%rd174];
	shr.u32 	%r547, %r542, 14;
	cvt.u64.u32 	%rd175, %r547;
	and.b64  	%rd176, %rd175, 252;
	add.s64 	%rd177, %rd69, %rd176;
	ld.local.u32 	%r548, [%rd177];
	shr.u32 	%r549, %r542, 22;
	cvt.u64.u32 	%rd178, %r549;
	and.b64  	%rd179, %rd178, 252;
	add.s64 	%rd180, %rd3, %rd179;
	ld.local.u32 	%r550, [%rd180];
	ld.global.u32 	%r551, [%rd1+40];
	shf.l.wrap.b32 	%r552, %r540, %r540, 28;
	xor.b32  	%r553, %r551, %r552;
	shl.b32 	%r554, %r553, 2;
	cvt.u64.u32 	%rd181, %r554;
	and.b64  	%rd182, %rd181, 252;
	add.s64 	%rd183, %rd63, %rd182;
	ld.local.u32 	%r555, [%rd183];
	shr.u32 	%r556, %r553, 6;
	cvt.u64.u32 	%rd184, %r556;
	and.b64  	%rd185, %rd184, 252;
	add.s64 	%rd186, %rd67, %rd185;
	ld.local.u32 	%r557, [%rd186];
	shr.u32 	%r558, %r553, 14;
	cvt.u64.u32 	%rd187, %r558;
	and.b64  	%rd188, %rd187, 252;
	add.s64 	%rd189, %rd71, %rd188;
	ld.local.u32 	%r559, [%rd189];
	shr.u32 	%r560, %r553, 22;
	cvt.u64.u32 	%rd190, %r560;
	and.b64  	%rd191, %rd190, 252;
	add.s64 	%rd192, %rd2, %rd191;
	ld.local.u32 	%r561, [%rd192];
	xor.b32  	%r562, %r544, %r546;
	xor.b32  	%r563, %r562, %r548;
	xor.b32  	%r564, %r563, %r550;
	xor.b32  	%r565, %r564, %r555;
	xor.b32  	%r566, %r565, %r557;
	xor.b32  	%r567, %r566, %r559;
	xor.b32  	%r568, %r567, %r561;
	xor.b32  	%r569, %r568, %r511;
	ld.global.u32 	%r570, [%rd1+44];
	xor.b32  	%r571, %r569, %r570;
	shl.b32 	%r572, %r571, 2;
	cvt.u64.u32 	%rd193, %r572;
	and.b64  	%rd194, %rd193, 252;
	add.s64 	%rd195, %rd61, %rd194;
	ld.local.u32 	%r573, [%rd195];
	shr.u32 	%r574, %r571, 6;
	cvt.u64.u32 	%rd196, %r574;
	and.b64  	%rd197, %rd196, 252;
	add.s64 	%rd198, %rd65, %rd197;
	ld.local.u32 	%r575, [%rd198];
	shr.u32 	%r576, %r571, 14;
	cvt.u64.u32 	%rd199, %r576;
	and.b64  	%rd200, %rd199, 252;
	add.s64 	%rd201, %rd69, %rd200;
	ld.local.u32 	%r577, [%rd201];
	shr.u32 	%r578, %r571, 22;
	cvt.u64.u32 	%rd202, %r578;
	and.b64  	%rd203, %rd202, 252;
	add.s64 	%rd204, %rd3, %rd203;
	ld.local.u32 	%r579, [%rd204];
	ld.global.u32 	%r580, [%rd1+48];
	shf.l.wrap.b32 	%r581, %r569, %r569, 28;
	xor.b32  	%r582, %r580, %r581;
	shl.b32 	%r583, %r582, 2;
	cvt.u64.u32 	%rd205, %r583;
	and.b64  	%rd206, %rd205, 252;
	add.s64 	%rd207, %rd63, %rd206;
	ld.local.u32 	%r584, [%rd207];
	shr.u32 	%r585, %r582, 6;
	cvt.u64.u32 	%rd208, %r585;
	and.b64  	%rd209, %rd208, 252;
	add.s64 	%rd210, %rd67, %rd209;
	ld.local.u32 	%r586, [%rd210];
	shr.u32 	%r587, %r582, 14;
	cvt.u64.u32 	%rd211, %r587;
	and.b64  	%rd212, %rd211, 252;
	add.s64 	%rd213, %rd71, %rd212;
	ld.local.u32 	%r588, [%rd213];
	shr.u32 	%r589, %r582, 22;
	cvt.u64.u32 	%rd214, %r589;
	and.b64  	%rd215, %rd214, 252;
	add.s64 	%rd216, %rd2, %rd215;
	ld.local.u32 	%r590, [%rd216];
	xor.b32  	%r591, %r573, %r575;
	xor.b32  	%r592, %r591, %r577;
	xor.b32  	%r593, %r592, %r579;
	xor.b32  	%r594, %r593, %r584;
	xor.b32  	%r595, %r594, %r586;
	xor.b32  	%r596, %r595, %r588;
	xor.b32  	%r597, %r596, %r590;
	xor.b32  	%r598, %r597, %r540;
	ld.global.u32 	%r599, [%rd1+52];
	xor.b32  	%r600, %r599, %r598;
	shl.b32 	%r601, %r600, 2;
	cvt.u64.u32 	%rd217, %r601;
	and.b64  	%rd218, %rd217, 252;
	add.s64 	%rd219, %rd61, %rd218;
	ld.local.u32 	%r602, [%rd219];
	shr.u32 	%r603, %r600, 6;
	cvt.u64.u32 	%rd220, %r603;
	and.b64  	%rd221, %rd220, 252;
	add.s64 	%rd222, %rd65, %rd221;
	ld.local.u32 	%r604, [%rd222];
	shr.u32 	%r605, %r600, 14;
	cvt.u64.u32 	%rd223, %r605;
	and.b64  	%rd224, %rd223, 252;
	add.s64 	%rd225, %rd69, %rd224;
	ld.local.u32 	%r606, [%rd225];
	shr.u32 	%r607, %r600, 22;
	cvt.u64.u32 	%rd226, %r607;
	and.b64  	%rd227, %rd226, 252;
	add.s64 	%rd228, %rd3, %rd227;
	ld.local.u32 	%r608, [%rd228];
	ld.global.u32 	%r609, [%rd1+56];
	shf.l.wrap.b32 	%r610, %r598, %r598, 28;
	xor.b32  	%r611, %r609, %r610;
	shl.b32 	%r612, %r611, 2;
	cvt.u64.u32 	%rd229, %r612;
	and.b64  	%rd230, %rd229, 252;
	add.s64 	%rd231, %rd63, %rd230;
	ld.local.u32 	%r613, [%rd231];
	shr.u32 	%r614, %r611, 6;
	cvt.u64.u32 	%rd232, %r614;
	and.b64  	%rd233, %rd232, 252;
	add.s64 	%rd234, %rd67, %rd233;
	ld.local.u32 	%r615, [%rd234];
	shr.u32 	%r616, %r611, 14;
	cvt.u64.u32 	%rd235, %r616;
	and.b64  	%rd236, %rd235, 252;
	add.s64 	%rd237, %rd71, %rd236;
	ld.local.u32 	%r617, [%rd237];
	shr.u32 	%r618, %r611, 22;
	cvt.u64.u32 	%rd238, %r618;
	and.b64  	%rd239, %rd238, 252;
	add.s64 	%rd240, %rd2, %rd239;
	ld.local.u32 	%r619, [%rd240];
	xor.b32  	%r620, %r602, %r604;
	xor.b32  	%r621, %r620, %r606;
	xor.b32  	%r622, %r621, %r608;
	xor.b32  	%r623, %r622, %r613;
	xor.b32  	%r624, %r623, %r615;
	xor.b32  	%r625, %r624, %r617;
	xor.b32  	%r626, %r625, %r619;
	xor.b32  	%r627, %r626, %r569;
	ld.global.u32 	%r628, [%rd1+60];
	xor.b32  	%r629, %r627, %r628;
	shl.b32 	%r630, %r629, 2;
	cvt.u64.u32 	%rd241, %r630;
	and.b64  	%rd242, %rd241, 252;
	add.s64 	%rd243, %rd61, %rd242;
	ld.local.u32 	%r631, [%rd243];
	shr.u32 	%r632, %r629, 6;
	cvt.u64.u32 	%rd244, %r632;
	and.b64  	%rd245, %rd244, 252;
	add.s64 	%rd246, %rd65, %rd245;
	ld.local.u32 	%r633, [%rd246];
	shr.u32 	%r634, %r629, 14;
	cvt.u64.u32 	%rd247, %r634;
	and.b64  	%rd248, %rd247, 252;
	add.s64 	%rd249, %rd69, %rd248;
	ld.local.u32 	%r635, [%rd249];
	shr.u32 	%r636, %r629, 22;
	cvt.u64.u32 	%rd250, %r636;
	and.b64  	%rd251, %rd250, 252;
	add.s64 	%rd252, %rd3, %rd251;
	ld.local.u32 	%r637, [%rd252];
	ld.global.u32 	%r638, [%rd1+64];
	shf.l.wrap.b32 	%r639, %r627, %r627, 28;
	xor.b32  	%r640, %r638, %r639;
	shl.b32 	%r641, %r640, 2;
	cvt.u64.u32 	%rd253, %r641;
	and.b64  	%rd254, %rd253, 252;
	add.s64 	%rd255, %rd63, %rd254;
	ld.local.u32 	%r642, [%rd255];
	shr.u32 	%r643, %r640, 6;
	cvt.u64.u32 	%rd256, %r643;
	and.b64  	%rd257, %rd256, 252;
	add.s64 	%rd258, %rd67, %rd257;
	ld.local.u32 	%r644, [%rd258];
	shr.u32 	%r645, %r640, 14;
	cvt.u64.u32 	%rd259, %r645;
	and.b64  	%rd260, %rd259, 252;
	add.s64 	%rd261, %rd71, %rd260;
	ld.local.u32 	%r646, [%rd261];
	shr.u32 	%r647, %r640, 22;
	cvt.u64.u32 	%rd262, %r647;
	and.b64  	%rd263, %rd262, 252;
	add.s64 	%rd264, %rd2, %rd263;
	ld.local.u32 	%r648, [%rd264];
	xor.b32  	%r649, %r631, %r633;
	xor.b32  	%r650, %r649, %r635;
	xor.b32  	%r651, %r650, %r637;
	xor.b32  	%r652, %r651, %r642;
	xor.b32  	%r653, %r652, %r644;
	xor.b32  	%r654, %r653, %r646;
	xor.b32  	%r655, %r654, %r648;
	xor.b32  	%r656, %r655, %r598;
	ld.global.u32 	%r657, [%rd1+68];
	xor.b32  	%r658, %r657, %r656;
	shl.b32 	%r659, %r658, 2;
	cvt.u64.u32 	%rd265, %r659;
	and.b64  	%rd266, %rd265, 252;
	add.s64 	%rd267, %rd61, %rd266;
	ld.local.u32 	%r660, [%rd267];
	shr.u32 	%r661, %r658, 6;
	cvt.u64.u32 	%rd268, %r661;
	and.b64  	%rd269, %rd268, 252;
	add.s64 	%rd270, %rd65, %rd269;
	ld.local.u32 	%r662, [%rd270];
	shr.u32 	%r663, %r658, 14;
	cvt.u64.u32 	%rd271, %r663;
	and.b64  	%rd272, %rd271, 252;
	add.s64 	%rd273, %rd69, %rd272;
	ld.local.u32 	%r664, [%rd273];
	shr.u32 	%r665, %r658, 22;
	cvt.u64.u32 	%rd274, %r665;
	and.b64  	%rd275, %rd274, 252;
	add.s64 	%rd276, %rd3, %rd275;
	ld.local.u32 	%r666, [%rd276];
	ld.global.u32 	%r667, [%rd1+72];
	shf.l.wrap.b32 	%r668, %r656, %r656, 28;
	xor.b32  	%r669, %r667, %r668;
	shl.b32 	%r670, %r669, 2;
	cvt.u64.u32 	%rd277, %r670;
	and.b64  	%rd278, %rd277, 252;
	add.s64 	%rd279, %rd63, %rd278;
	ld.local.u32 	%r671, [%rd279];
	shr.u32 	%r672, %r669, 6;
	cvt.u64.u32 	%rd280, %r672;
	and.b64  	%rd281, %rd280, 252;
	add.s64 	%rd282, %rd67, %rd281;
	ld.local.u32 	%r673, [%rd282];
	shr.u32 	%r674, %r669, 14;
	cvt.u64.u32 	%rd283, %r674;
	and.b64  	%rd284, %rd283, 252;
	add.s64 	%rd285, %rd71, %rd284;
	ld.local.u32 	%r675, [%rd285];
	shr.u32 	%r676, %r669, 22;
	cvt.u64.u32 	%rd286, %r676;
	and.b64  	%rd287, %rd286, 252;
	add.s64 	%rd288, %rd2, %rd287;
	ld.local.u32 	%r677, [%rd288];
	xor.b32  	%r678, %r660, %r662;
	xor.b32  	%r679, %r678, %r664;
	xor.b32  	%r680, %r679, %r666;
	xor.b32  	%r681, %r680, %r671;
	xor.b32  	%r682, %r681, %r673;
	xor.b32  	%r683, %r682, %r675;
	xor.b32  	%r684, %r683, %r677;
	xor.b32  	%r685, %r684, %r627;
	ld.global.u32 	%r686, [%rd1+76];
	xor.b32  	%r687, %r685, %r686;
	shl.b32 	%r688, %r687, 2;
	cvt.u64.u32 	%rd289, %r688;
	and.b64  	%rd290, %rd289, 252;
	add.s64 	%rd291, %rd61, %rd290;
	ld.local.u32 	%r689, [%rd291];
	shr.u32 	%r690, %r687, 6;
	cvt.u64.u32 	%rd292, %r690;
	and.b64  	%rd293, %rd292, 252;
	add.s64 	%rd294, %rd65, %rd293;
	ld.local.u32 	%r691, [%rd294];
	shr.u32 	%r692, %r687, 14;
	cvt.u64.u32 	%rd295, %r692;
	and.b64  	%rd296, %rd295, 252;
	add.s64 	%rd297, %rd69, %rd296;
	ld.local.u32 	%r693, [%rd297];
	shr.u32 	%r694, %r687, 22;
	cvt.u64.u32 	%rd298, %r694;
	and.b64  	%rd299, %rd298, 252;
	add.s64 	%rd300, %rd3, %rd299;
	ld.local.u32 	%r695, [%rd300];
	ld.global.u32 	%r696, [%rd1+80];
	shf.l.wrap.b32 	%r697, %r685, %r685, 28;
	xor.b32  	%r698, %r696, %r697;
	shl.b32 	%r699, %r698, 2;
	cvt.u64.u32 	%rd301, %r699;
	and.b64  	%rd302, %rd301, 252;
	add.s64 	%rd303, %rd63, %rd302;
	ld.local.u32 	%r700, [%rd303];
	shr.u32 	%r701, %r698, 6;
	cvt.u64.u32 	%rd304, %r701;
	and.b64  	%rd305, %rd304, 252;
	add.s64 	%rd306, %rd67, %rd305;
	ld.local.u32 	%r702, [%rd306];
	shr.u32 	%r703, %r698, 14;
	cvt.u64.u32 	%rd307, %r703;
	and.b64  	%rd308, %rd307, 252;
	add.s64 	%rd309, %rd71, %rd308;
	ld.local.u32 	%r704, [%rd309];
	shr.u32 	%r705, %r698, 22;
	cvt.u64.u32 	%rd310, %r705;
	and.b64  	%rd311, %rd310, 252;
	add.s64 	%rd312, %rd2, %rd311;
	ld.local.u32 	%r706, [%rd312];
	xor.b32  	%r707, %r689, %r691;
	xor.b32  	%r708, %r707, %r693;
	xor.b32  	%r709, %r708, %r695;
	xor.b32  	%r710, %r709, %r700;
	xor.b32  	%r711, %r710, %r702;
	xor.b32  	%r712, %r711, %r704;
	xor.b32  	%r713, %r712, %r706;
	xor.b32  	%r714, %r713, %r656;
	ld.global.u32 	%r715, [%rd1+84];
	xor.b32  	%r716, %r715, %r714;
	shl.b32 	%r717, %r716, 2;
	cvt.u64.u32 	%rd313, %r717;
	and.b64  	%rd314, %rd313, 252;
	add.s64 	%rd315, %rd61, %rd314;
	ld.local.u32 	%r718, [%rd315];
	shr.u32 	%r719, %r716, 6;
	cvt.u64.u32 	%rd316, %r719;
	and.b64  	%rd317, %rd316, 252;
	add.s64 	%rd318, %rd65, %rd317;
	ld.local.u32 	%r720, [%rd318];
	shr.u32 	%r721, %r716, 14;
	cvt.u64.u32 	%rd319, %r721;
	and.b64  	%rd320, %rd319, 252;
	add.s64 	%rd321, %rd69, %rd320;
	ld.local.u32 	%r722, [%rd321];
	shr.u32 	%r723, %r716, 22;
	cvt.u64.u32 	%rd322, %r723;
	and.b64  	%rd323, %rd322, 252;
	add.s64 	%rd324, %rd3, %rd323;
	ld.local.u32 	%r724, [%rd324];
	ld.global.u32 	%r725, [%rd1+88];
	shf.l.wrap.b32 	%r726, %r714, %r714, 28;
	xor.b32  	%r727, %r725, %r726;
	shl.b32 	%r728, %r727, 2;
	cvt.u64.u32 	%rd325, %r728;
	and.b64  	%rd326, %rd325, 252;
	add.s64 	%rd327, %rd63, %rd326;
	ld.local.u32 	%r729, [%rd327];
	shr.u32 	%r730, %r727, 6;
	cvt.u64.u32 	%rd328, %r730;
	and.b64  	%rd329, %rd328, 252;
	add.s64 	%rd330, %rd67, %rd329;
	ld.local.u32 	%r731, [%rd330];
	shr.u32 	%r732, %r727, 14;
	cvt.u64.u32 	%rd331, %r732;
	and.b64  	%rd332, %rd331, 252;
	add.s64 	%rd333, %rd71, %rd332;
	ld.local.u32 	%r733, [%rd333];
	shr.u32 	%r734, %r727, 22;
	cvt.u64.u32 	%rd334, %r734;
	and.b64  	%rd335, %rd334, 252;
	add.s64 	%rd336, %rd2, %rd335;
	ld.local.u32 	%r735, [%rd336];
	xor.b32  	%r736, %r718, %r720;
	xor.b32  	%r737, %r736, %r722;
	xor.b32  	%r738, %r737, %r724;
	xor.b32  	%r739, %r738, %r729;
	xor.b32  	%r740, %r739, %r731;
	xor.b32  	%r741, %r740, %r733;
	xor.b32  	%r742, %r741, %r735;
	xor.b32  	%r743, %r742, %r685;
	ld.global.u32 	%r744, [%rd1+92];
	xor.b32  	%r745, %r743, %r744;
	shl.b32 	%r746, %r745, 2;
	cvt.u64.u32 	%rd337, %r746;
	and.b64  	%rd338, %rd337, 252;
	add.s64 	%rd339, %rd61, %rd338;
	ld.local.u32 	%r747, [%rd339];
	shr.u32 	%r748, %r745, 6;
	cvt.u64.u32 	%rd340, %r748;
	and.b64  	%rd341, %rd340, 252;
	add.s64 	%rd342, %rd65, %rd341;
	ld.local.u32 	%r749, [%rd342];
	shr.u32 	%r750, %r745, 14;
	cvt.u64.u32 	%rd343, %r750;
	and.b64  	%rd344, %rd343, 252;
	add.s64 	%rd345, %rd69, %rd344;
	ld.local.u32 	%r751, [%rd345];
	shr.u32 	%r752, %r745, 22;
	cvt.u64.u32 	%rd346, %r752;
	and.b64  	%rd347, %rd346, 252;
	add.s64 	%rd348, %rd3, %rd347;
	ld.local.u32 	%r753, [%rd348];
	ld.global.u32 	%r754, [%rd1+96];
	shf.l.wrap.b32 	%r755, %r743, %r743, 28;
	xor.b32  	%r756, %r754, %r755;
	shl.b32 	%r757, %r756, 2;
	cvt.u64.u32 	%rd349, %r757;
	and.b64  	%rd350, %rd349, 252;
	add.s64 	%rd351, %rd63, %rd350;
	ld.local.u32 	%r758, [%rd351];
	shr.u32 	%r759, %r756, 6;
	cvt.u64.u32 	%rd352, %r759;
	and.b64  	%rd353, %rd352, 252;
	add.s64 	%rd354, %rd67, %rd353;
	ld.local.u32 	%r760, [%rd354];
	shr.u32 	%r761, %r756, 14;
	cvt.u64.u32 	%rd355, %r761;
	and.b64  	%rd356, %rd355, 252;
	add.s64 	%rd357, %rd71, %rd356;
	ld.local.u32 	%r762, [%rd357];
	shr.u32 	%r763, %r756, 22;
	cvt.u64.u32 	%rd358, %r763;
	and.b64  	%rd359, %rd358, 252;
	add.s64 	%rd360, %rd2, %rd359;
	ld.local.u32 	%r764, [%rd360];
	xor.b32  	%r765, %r747, %r749;
	xor.b32  	%r766, %r765, %r751;
	xor.b32  	%r767, %r766, %r753;
	xor.b32  	%r768, %r767, %r758;
	xor.b32  	%r769, %r768, %r760;
	xor.b32  	%r770, %r769, %r762;
	xor.b32  	%r771, %r770, %r764;
	xor.b32  	%r772, %r771, %r714;
	ld.global.u32 	%r773, [%rd1+100];
	xor.b32  	%r774, %r773, %r772;
	shl.b32 	%r775, %r774, 2;
	cvt.u64.u32 	%rd361, %r775;
	and.b64  	%rd362, %rd361, 252;
	add.s64 	%rd363, %rd61, %rd362;
	ld.local.u32 	%r776, [%rd363];
	shr.u32 	%r777, %r774, 6;
	cvt.u64.u32 	%rd364, %r777;
	and.b64  	%rd365, %rd364, 252;
	add.s64 	%rd366, %rd65, %rd365;
	ld.local.u32 	%r778, [%rd366];
	shr.u32 	%r779, %r774, 14;
	cvt.u64.u32 	%rd367, %r779;
	and.b64  	%rd368, %rd367, 252;
	add.s64 	%rd369, %rd69, %rd368;
	ld.local.u32 	%r780, [%rd369];
	shr.u32 	%r781, %r774, 22;
	cvt.u64.u32 	%rd370, %r781;
	and.b64  	%rd371, %rd370, 252;
	add.s64 	%rd372, %rd3, %rd371;
	ld.local.u32 	%r782, [%rd372];
	ld.global.u32 	%r783, [%rd1+104];
	shf.l.wrap.b32 	%r784, %r772, %r772, 28;
	xor.b32  	%r785, %r783, %r784;
	shl.b32 	%r786, %r785, 2;
	cvt.u64.u32 	%rd373, %r786;
	and.b64  	%rd374, %rd373, 252;
	add.s64 	%rd375, %rd63, %rd374;
	ld.local.u32 	%r787, [%rd375];
	shr.u32 	%r788, %r785, 6;
	cvt.u64.u32 	%rd376, %r788;
	and.b64  	%rd377, %rd376, 252;
	add.s64 	%rd378, %rd67, %rd377;
	ld.local.u32 	%r789, [%rd378];
	shr.u32 	%r790, %r785, 14;
	cvt.u64.u32 	%rd379, %r790;
	and.b64  	%rd380, %rd379, 252;
	add.s64 	%rd381, %rd71, %rd380;
	ld.local.u32 	%r791, [%rd381];
	shr.u32 	%r792, %r785, 22;
	cvt.u64.u32 	%rd382, %r792;
	and.b64  	%rd383, %rd382, 252;
	add.s64 	%rd384, %rd2, %rd383;
	ld.local.u32 	%r793, [%rd384];
	xor.b32  	%r794, %r776, %r778;
	xor.b32  	%r795, %r794, %r780;
	xor.b32  	%r796, %r795, %r782;
	xor.b32  	%r797, %r796, %r787;
	xor.b32  	%r798, %r797, %r789;
	xor.b32  	%r799, %r798, %r791;
	xor.b32  	%r800, %r799, %r793;
	xor.b32  	%r801, %r800, %r743;
	ld.global.u32 	%r802, [%rd1+108];
	xor.b32  	%r803, %r801, %r802;
	shl.b32 	%r804, %r803, 2;
	cvt.u64.u32 	%rd385, %r804;
	and.b64  	%rd386, %rd385, 252;
	add.s64 	%rd387, %rd61, %rd386;
	ld.local.u32 	%r805, [%rd387];
	shr.u32 	%r806, %r803, 6;
	cvt.u64.u32 	%rd388, %r806;
	and.b64  	%rd389, %rd388, 252;
	add.s64 	%rd390, %rd65, %rd389;
	ld.local.u32 	%r807, [%rd390];
	shr.u32 	%r808, %r803, 14;
	cvt.u64.u32 	%rd391, %r808;
	and.b64  	%rd392, %rd391, 252;
	add.s64 	%rd393, %rd69, %rd392;
	ld.local.u32 	%r809, [%rd393];
	shr.u32 	%r810, %r803, 22;
	cvt.u64.u32 	%rd394, %r810;
	and.b64  	%rd395, %rd394, 252;
	add.s64 	%rd396, %rd3, %rd395;
	ld.local.u32 	%r811, [%rd396];
	ld.global.u32 	%r812, [%rd1+112];
	shf.l.wrap.b32 	%r813, %r801, %r801, 28;
	xor.b32  	%r814, %r812, %r813;
	shl.b32 	%r815, %r814, 2;
	cvt.u64.u32 	%rd397, %r815;
	and.b64  	%rd398, %rd397, 252;
	add.s64 	%rd399, %rd63, %rd398;
	ld.local.u32 	%r816, [%rd399];
	shr.u32 	%r817, %r814, 6;
	cvt.u64.u32 	%rd400, %r817;
	and.b64  	%rd401, %rd400, 252;
	add.s64 	%rd402, %rd67, %rd401;
	ld.local.u32 	%r818, [%rd402];
	shr.u32 	%r819, %r814, 14;
	cvt.u64.u32 	%rd403, %r819;
	and.b64  	%rd404, %rd403, 252;
	add.s64 	%rd405, %rd71, %rd404;
	ld.local.u32 	%r820, [%rd405];
	shr.u32 	%r821, %r814, 22;
	cvt.u64.u32 	%rd406, %r821;
	and.b64  	%rd407, %rd406, 252;
	add.s64 	%rd408, %rd2, %rd407;
	ld.local.u32 	%r822, [%rd408];
	xor.b32  	%r823, %r805, %r807;
	xor.b32  	%r824, %r823, %r809;
	xor.b32  	%r825, %r824, %r811;
	xor.b32  	%r826, %r825, %r816;
	xor.b32  	%r827, %r826, %r818;
	xor.b32  	%r828, %r827, %r820;
	xor.b32  	%r829, %r828, %r822;
	xor.b32  	%r830, %r829, %r772;
	ld.global.u32 	%r831, [%rd1+116];
	xor.b32  	%r832, %r831, %r830;
	shl.b32 	%r833, %r832, 2;
	cvt.u64.u32 	%rd409, %r833;
	and.b64  	%rd410, %rd409, 252;
	add.s64 	%rd411, %rd61, %rd410;
	ld.local.u32 	%r834, [%rd411];
	shr.u32 	%r835, %r832, 6;
	cvt.u64.u32 	%rd412, %r835;
	and.b64  	%rd413, %rd412, 252;
	add.s64 	%rd414, %rd65, %rd413;
	ld.local.u32 	%r836, [%rd414];
	shr.u32 	%r837, %r832, 14;
	cvt.u64.u32 	%rd415, %r837;
	and.b64  	%rd416, %rd415, 252;
	add.s64 	%rd417, %rd69, %rd416;
	ld.local.u32 	%r838, [%rd417];
	shr.u32 	%r839, %r832, 22;
	cvt.u64.u32 	%rd418, %r839;
	and.b64  	%rd419, %rd418, 252;
	add.s64 	%rd420, %rd3, %rd419;
	ld.local.u32 	%r840, [%rd420];
	ld.global.u32 	%r841, [%rd1+120];
	shf.l.wrap.b32 	%r842, %r830, %r830, 28;
	xor.b32  	%r843, %r841, %r842;
	shl.b32 	%r844, %r843, 2;
	cvt.u64.u32 	%rd421, %r844;
	and.b64  	%rd422, %rd421, 252;
	add.s64 	%rd423, %rd63, %rd422;
	ld.local.u32 	%r845, [%rd423];
	shr.u32 	%r846, %r843, 6;
	cvt.u64.u32 	%rd424, %r846;
	and.b64  	%rd425, %rd424, 252;
	add.s64 	%rd426, %rd67, %rd425;
	ld.local.u32 	%r847, [%rd426];
	shr.u32 	%r848, %r843, 14;
	cvt.u64.u32 	%rd427, %r848;
	and.b64  	%rd428, %rd427, 252;
	add.s64 	%rd429, %rd71, %rd428;
	ld.local.u32 	%r849, [%rd429];
	shr.u32 	%r850, %r843, 22;
	cvt.u64.u32 	%rd430, %r850;
	and.b64  	%rd431, %rd430, 252;
	add.s64 	%rd432, %rd2, %rd431;
	ld.local.u32 	%r851, [%rd432];
	xor.b32  	%r852, %r834, %r836;
	xor.b32  	%r853, %r852, %r838;
	xor.b32  	%r854, %r853, %r840;
	xor.b32  	%r855, %r854, %r845;
	xor.b32  	%r856, %r855, %r847;
	xor.b32  	%r857, %r856, %r849;
	xor.b32  	%r858, %r857, %r851;
	xor.b32  	%r859, %r858, %r801;
	ld.global.u32 	%r860, [%rd1+124];
	xor.b32  	%r861, %r859, %r860;
	shl.b32 	%r862, %r861, 2;
	cvt.u64.u32 	%rd433, %r862;
	and.b64  	%rd434, %rd433, 252;
	add.s64 	%rd435, %rd61, %rd434;
	ld.local.u32 	%r863, [%rd435];
	shr.u32 	%r864, %r861, 6;
	cvt.u64.u32 	%rd436, %r864;
	and.b64  	%rd437, %rd436, 252;
	add.s64 	%rd438, %rd65, %rd437;
	ld.local.u32 	%r865, [%rd438];
	shr.u32 	%r866, %r861, 14;
	cvt.u64.u32 	%rd439, %r866;
	and.b64  	%rd440, %rd439, 252;
	add.s64 	%rd441, %rd69, %rd440;
	ld.local.u32 	%r867, [%rd441];
	shr.u32 	%r868, %r861, 22;
	cvt.u64.u32 	%rd442, %r868;
	and.b64  	%rd443, %rd442, 252;
	add.s64 	%rd444, %rd3, %rd443;
	ld.local.u32 	%r869, [%rd444];
	ld.global.u32 	%r870, [%rd1+128];
	shf.l.wrap.b32 	%r871, %r859, %r859, 28;
	xor.b32  	%r872, %r870, %r871;
	shl.b32 	%r873, %r872, 2;
	cvt.u64.u32 	%rd445, %r873;
	and.b64  	%rd446, %rd445, 252;
	add.s64 	%rd447, %rd63, %rd446;
	ld.local.u32 	%r874, [%rd447];
	shr.u32 	%r875, %r872, 6;
	cvt.u64.u32 	%rd448, %r875;
	and.b64  	%rd449, %rd448, 252;
	add.s64 	%rd450, %rd67, %rd449;
	ld.local.u32 	%r876, [%rd450];
	shr.u32 	%r877, %r872, 14;
	cvt.u64.u32 	%rd451, %r877;
	and.b64  	%rd452, %rd451, 252;
	add.s64 	%rd453, %rd71, %rd452;
	ld.local.u32 	%r878, [%rd453];
	shr.u32 	%r879, %r872, 22;
	cvt.u64.u32 	%rd454, %r879;
	and.b64  	%rd455, %rd454, 252;
	add.s64 	%rd456, %rd2, %rd455;
	ld.local.u32 	%r880, [%rd456];
	xor.b32  	%r881, %r863, %r865;
	xor.b32  	%r882, %r881, %r867;
	xor.b32  	%r883, %r882, %r869;
	xor.b32  	%r884, %r883, %r874;
	xor.b32  	%r885, %r884, %r876;
	xor.b32  	%r886, %r885, %r878;
	xor.b32  	%r887, %r886, %r880;
	xor.b32  	%r888, %r887, %r830;
	cvta.to.global.u64 	%rd457, %rd459;
	shf.l.wrap.b32 	%r889, %r888, %r888, 31;
	xor.b32  	%r890, %r889, %r859;
	and.b32  	%r891, %r890, -1431655766;
	xor.b32  	%r892, %r891, %r889;
	xor.b32  	%r893, %r891, %r859;
	shf.l.wrap.b32 	%r894, %r893, %r859, 31;
	shr.u32 	%r895, %r894, 8;
	xor.b32  	%r896, %r895, %r892;
	and.b32  	%r897, %r896, 16711935;
	xor.b32  	%r898, %r897, %r892;
	shl.b32 	%r899, %r896, 8;
	and.b32  	%r900, %r899, -16711936;
	xor.b32  	%r901, %r900, %r894;
	shr.u32 	%r902, %r901, 2;
	xor.b32  	%r903, %r902, %r898;
	and.b32  	%r904, %r903, 858993459;
	xor.b32  	%r905, %r904, %r898;
	shl.b32 	%r906, %r903, 2;
	and.b32  	%r907, %r906, -858993460;
	xor.b32  	%r908, %r907, %r901;
	shr.u32 	%r909, %r905, 16;
	and.b32  	%r910, %r908, 65535;
	xor.b32  	%r911, %r910, %r909;
	xor.b32  	%r912, %r911, %r908;
	shl.b32 	%r913, %r911, 16;
	xor.b32  	%r914, %r913, %r905;
	shr.u32 	%r915, %r914, 4;
	xor.b32  	%r916, %r915, %r912;
	and.b32  	%r917, %r916, 252645135;
	xor.b32  	%r918, %r917, %r912;
	shl.b32 	%r919, %r916, 4;
	and.b32  	%r920, %r919, -252645136;
	xor.b32  	%r921, %r920, %r914;
	shr.u32 	%r922, %r921, 24;
	st.global.u8 	[%rd457], %r922;
	shr.u32 	%r923, %r921, 16;
	st.global.u8 	[%rd457+1], %r923;
	shr.u32 	%r924, %r921, 8;
	st.global.u8 	[%rd457+2], %r924;
	st.global.u8 	[%rd457+3], %r921;
	shr.u32 	%r925, %r918, 24;
	st.global.u8 	[%rd457+4], %r925;
	shr.u32 	%r926, %r918, 16;
	st.global.u8 	[%rd457+5], %r926;
	shr.u32 	%r927, %r918, 8;
	st.global.u8 	[%rd457+6], %r927;
	st.global.u8 	[%rd457+7], %r918;
	ret;

}


// ===== COMPILED SASS (sm_100) =====

	.target	sm_100

	.elftype	@"ET_EXEC"


//--------------------- .note.nv.tkinfo           --------------------------
	.section	.note.nv.tkinfo,"",@"SHT_NOTE"
	.sectionflags	@"SHF_NOTE_NV_TKINFO"
	.tkinfo
        /*0018*/ 	.word	0x00000002
        /*0030*/ 	.string	""
        /*0030*/ 	.string	"ptxas"
        /*0030*/ 	.string	"Cuda compilation tools, release 13.0, V13.0.88"
        /*0030*/ 	.string	"Build cuda_13.0.r13.0/compiler.36424714_0"
        /*0030*/ 	.string	"-arch sm_100 -m 64 "



//--------------------- .note.nv.cuinfo           --------------------------
	.section	.note.nv.cuinfo,"",@"SHT_NOTE"
	.sectionflags	@"SHF_NOTE_NV_CUINFO"
        /*0018*/ 	.short	0x0002
        /*001a*/ 	.short	0x0064
        /*001c*/ 	.short	0x0082
	.zero		2


//--------------------- .nv.info                  --------------------------
	.section	.nv.info,"",@"SHT_CUDA_INFO"
	.align	4


	//----- nvinfo : EIATTR_REGCOUNT
	.align		4
        /*0000*/ 	.byte	0x04, 0x2f
        /*0002*/ 	.short	(.L_1 - .L_0)
	.align		4
.L_0:
        /*0004*/ 	.word	index@(_Z9DESkernelP11des_contextPKhS2_Ph)
        /*0008*/ 	.word	0x0000002a


	//----- nvinfo : EIATTR_FRAME_SIZE
	.align		4
.L_1:
        /*000c*/ 	.byte	0x04, 0x11
        /*000e*/ 	.short	(.L_3 - .L_2)
	.align		4
.L_2:
        /*0010*/ 	.word	index@(_Z9DESkernelP11des_contextPKhS2_Ph)
        /*0014*/ 	.word	0x00000800


	//----- nvinfo : EIATTR_MIN_STACK_SIZE
	.align		4
.L_3:
        /*0018*/ 	.byte	0x04, 0x12
        /*001a*/ 	.short	(.L_5 - .L_4)
	.align		4
.L_4:
        /*001c*/ 	.word	index@(_Z9DESkernelP11des_contextPKhS2_Ph)
        /*0020*/ 	.word	0x00000800
.L_5:


//--------------------- .nv.compat                --------------------------
	.section	.nv.compat,"",@"SHT_CUDA_COMPAT_INFO"
	.align	4
        /*0000*/ 	.byte	0x02, 0x09, 0x00, 0x00, 0x02, 0x02, 0x01, 0x00, 0x02, 0x05, 0x05, 0x00, 0x03, 0x07, 0x01, 0x01
        /*0010*/ 	.byte	0x02, 0x03, 0x00, 0x00, 0x02, 0x06, 0x01, 0x00, 0x04, 0x0b, 0x08, 0x00, 0x09, 0x00, 0x00, 0x00
        /*0020*/ 	.byte	0x00, 0x00, 0x00, 0x00


//--------------------- .nv.info._Z9DESkernelP11des_contextPKhS2_Ph --------------------------
	.section	.nv.info._Z9DESkernelP11des_contextPKhS2_Ph,"",@"SHT_CUDA_INFO"
	.sectionflags	@""
	.align	4


	//----- nvinfo : EIATTR_CUDA_API_VERSION
	.align		4
        /*0000*/ 	.byte	0x04, 0x37
        /*0002*/ 	.short	(.L_7 - .L_6)
.L_6:
        /*0004*/ 	.word	0x00000082


	//----- nvinfo : EIATTR_KPARAM_INFO
	.align		4
.L_7:
        /*0008*/ 	.byte	0x04, 0x17
        /*000a*/ 	.short	(.L_9 - .L_8)
.L_8:
        /*000c*/ 	.word	0x00000000
        /*0010*/ 	.short	0x0003
        /*0012*/ 	.short	0x0018
        /*0014*/ 	.byte	0x00, 0xf5, 0x21, 0x00


	//----- nvinfo : EIATTR_KPARAM_INFO
	.align		4
.L_9:
        /*0018*/ 	.byte	0x04, 0x17
        /*001a*/ 	.short	(.L_11 - .L_10)
.L_10:
        /*001c*/ 	.word	0x00000000
        /*0020*/ 	.short	0x0002
        /*0022*/ 	.short	0x0010
        /*0024*/ 	.byte	0x00, 0xf5, 0x21, 0x00


	//----- nvinfo : EIATTR_KPARAM_INFO
	.align		4
.L_11:
        /*0028*/ 	.byte	0x04, 0x17
        /*002a*/ 	.short	(.L_13 - .L_12)
.L_12:
        /*002c*/ 	.word	0x00000000
        /*0030*/ 	.short	0x0001
        /*0032*/ 	.short	0x0008
        /*0034*/ 	.byte	0x00, 0xf5, 0x21, 0x00


	//----- nvinfo : EIATTR_KPARAM_INFO
	.align		4
.L_13:
        /*0038*/ 	.byte	0x04, 0x17
        /*003a*/ 	.short	(.L_15 - .L_14)
.L_14:
        /*003c*/ 	.word	0x00000000
        /*0040*/ 	.short	0x0000
        /*0042*/ 	.short	0x0000
        /*0044*/ 	.byte	0x00, 0xf5, 0x21, 0x00


	//----- nvinfo : EIATTR_SPARSE_MMA_MASK
	.align		4
.L_15:
        /*0048*/ 	.byte	0x03, 0x50
        /*004a*/ 	.short	0x0000


	//----- nvinfo : EIATTR_MAXREG_COUNT
	.align		4
        /*004c*/ 	.byte	0x03, 0x1b
        /*004e*/ 	.short	0x00ff


	//----- nvinfo : EIATTR_MERCURY_ISA_VERSION
	.align		4
        /*0050*/ 	.byte	0x03, 0x5f
        /*0052*/ 	.short	0x0101


	//----- nvinfo : EIATTR_VRC_CTA_INIT_COUNT
	.align		4
        /*0054*/ 	.byte	0x02, 0x4a
	.zero		1
	.zero		1


	//----- nvinfo : EIATTR_EXIT_INSTR_OFFSETS
	.align		4
        /*0058*/ 	.byte	0x04, 0x1c
        /*005a*/ 	.short	(.L_17 - .L_16)


	//   ....[0]....
.L_16:
        /*005c*/ 	.word	0x000065b0


	//----- nvinfo : EIATTR_CBANK_PARAM_SIZE
	.align		4
.L_17:
        /*0060*/ 	.byte	0x03, 0x19
        /*0062*/ 	.short	0x0020


	//----- nvinfo : EIATTR_PARAM_CBANK
	.align		4
        /*0064*/ 	.byte	0x04, 0x0a
        /*0066*/ 	.short	(.L_19 - .L_18)
	.align		4
.L_18:
        /*0068*/ 	.word	index@(.nv.constant0._Z9DESkernelP11des_contextPKhS2_Ph)
        /*006c*/ 	.short	0x0380
        /*006e*/ 	.short	0x0020


	//----- nvinfo : EIATTR_SW_WAR
	.align		4
.L_19:
        /*0070*/ 	.byte	0x04, 0x36
        /*0072*/ 	.short	(.L_21 - .L_20)
.L_20:
        /*0074*/ 	.word	0x00000008
.L_21:


//--------------------- .nv.callgraph             --------------------------
	.section	.nv.callgraph,"",@"SHT_CUDA_CALLGRAPH"
	.align	4
	.sectionentsize	8
	.align		4
        /*0000*/ 	.word	0x00000000
	.align		4
        /*0004*/ 	.word	0xffffffff
	.align		4
        /*0008*/ 	.word	0x00000000
	.align		4
        /*000c*/ 	.word	0xfffffffe
	.align		4
        /*0010*/ 	.word	0x00000000
	.align		4
        /*0014*/ 	.word	0xfffffffd
	.align		4
        /*0018*/ 	.word	0x00000000
	.align		4
        /*001c*/ 	.word	0xfffffffc


//--------------------- .text._Z9DESkernelP11des_contextPKhS2_Ph --------------------------
	.section	.text._Z9DESkernelP11des_contextPKhS2_Ph,"ax",@progbits
	.align	128
        .global         _Z9DESkernelP11des_contextPKhS2_Ph
        .type           _Z9DESkernelP11des_contextPKhS2_Ph,@function
        .size           _Z9DESkernelP11des_contextPKhS2_Ph,(.L_x_4 - _Z9DESkernelP11des_contextPKhS2_Ph)
        .other          _Z9DESkernelP11des_contextPKhS2_Ph,@"STO_CUDA_ENTRY STV_DEFAULT"
_Z9DESkernelP11des_contextPKhS2_Ph:
.text._Z9DESkernelP11des_contextPKhS2_Ph:
[----:B------:R-:W0:Y:S08]  /*0000*/  LDC R1, c[0x0][0x37c] ;  /* 0x0000df00ff017b82 */ /* 0x000e300000000800 */
[----:B------:R-:W1:Y:S01]  /*0010*/  LDC.64 R4, c[0x0][0x388] ;  /* 0x0000e200ff047b82 */ /* 0x000e620000000a00 */
[----:B------:R-:W1:Y:S01]  /*0020*/  LDCU.64 UR6, c[0x0][0x358] ;  /* 0x00006b00ff0677ac */ /* 0x000e620008000a00 */
[----:B0-----:R-:W-:-:S02]  /*0030*/  VIADD R1, R1, 0xfffff800 ;  /* 0xfffff80001017836 */ /* 0x001fc40000000000 */
[----:B------:R-:W-:Y:S02]  /*0040*/  HFMA2 R16, -RZ, RZ, 0, 0 ;  /* 0x00000000ff107431 */ /* 0x000fe400000001ff */
[----:B------:R-:W-:Y:S02]  /*0050*/  IMAD.MOV.U32 R17, RZ, RZ, 0x1 ;  /* 0x00000001ff117424 */ /* 0x000fe400078e00ff */
[----:B------:R-:W-:Y:S02]  /*0060*/  IMAD.MOV.U32 R18, RZ, RZ, 0x100 ;  /* 0x00000100ff127424 */ /* 0x000fe400078e00ff */
[----:B------:R-:W-:Y:S02]  /*0070*/  IMAD.MOV.U32 R19, RZ, RZ, 0x101 ;  /* 0x00000101ff137424 */ /* 0x000fe400078e00ff */
[----:B------:R-:W-:Y:S02]  /*0080*/  IMAD.MOV.U32 R12, RZ, RZ, 0x10000 ;  /* 0x00010000ff0c7424 */ /* 0x000fe400078e00ff */
[----:B------:R-:W-:-:S02]  /*0090*/  IMAD.MOV.U32 R13, RZ, RZ, 0x10001 ;  /* 0x00010001ff0d7424 */ /* 0x000fc400078e00ff */
[----:B------:R-:W-:Y:S02]  /*00a0*/  IMAD.MOV.U32 R14, RZ, RZ, 0x10100 ;  /* 0x00010100ff0e7424 */ /* 0x000fe400078e00ff */
[----:B------:R-:W-:Y:S02]  /*00b0*/  IMAD.MOV.U32 R15, RZ, RZ, 0x10101 ;  /* 0x00010101ff0f7424 */ /* 0x000fe400078e00ff */
[----:B------:R-:W-:Y:S02]  /*00c0*/  IMAD.MOV.U32 R11, RZ, RZ, 0x1010101 ;  /* 0x01010101ff0b7424 */ /* 0x000fe400078e00ff */
[----:B------:R-:W-:Y:S02]  /*00d0*/  HFMA2 R29, -RZ, RZ, 1.52587890625e-05, 5.9604644775390625e-08 ;  /* 0x01000001ff1d7431 */ /* 0x000fe400000001ff */
[----:B------:R-:W-:Y:S01]  /*00e0*/  IMAD.MOV.U32 R21, RZ, RZ, 0x1000101 ;  /* 0x01000101ff157424 */ /* 0x000fe200078e00ff */
[----:B------:R-:W0:Y:S01]  /*00f0*/  LDCU.64 UR4, c[0x0][0x380] ;  /* 0x00007000ff0477ac */ /* 0x000e220008000a00 */
[----:B-1----:R-:W2:Y:S04]  /*0100*/  LDG.E.U8 R2, desc[UR6][R4.64] ;  /* 0x0000000604027981 */ /* 0x002ea8000c1e1100 */
[----:B------:R-:W2:Y:S04]  /*0110*/  LDG.E.U8 R3, desc[UR6][R4.64+0x1] ;  /* 0x0000010604037981 */ /* 0x000ea8000c1e1100 */
[----:B------:R-:W3:Y:S04]  /*0120*/  LDG.E.U8 R7, desc[UR6][R4.64+0x4] ;  /* 0x0000040604077981 */ /* 0x000ee8000c1e1100 */
[----:B------:R-:W3:Y:S04]  /*0130*/  LDG.E.U8 R8, desc[UR6][R4.64+0x5] ;  /* 0x0000050604087981 */ /* 0x000ee8000c1e1100 */
[----:B------:R-:W4:Y:S04]  /*0140*/  LDG.E.U8 R6, desc[UR6][R4.64+0x3] ;  /* 0x0000030604067981 */ /* 0x000f28000c1e1100 */
[----:B------:R-:W5:Y:S04]  /*0150*/  LDG.E.U8 R9, desc[UR6][R4.64+0x6] ;  /* 0x0000060604097981 */ /* 0x000f68000c1e1100 */
[----:B------:R-:W5:Y:S04]  /*0160*/  LDG.E.U8 R0, desc[UR6][R4.64+0x2] ;  /* 0x0000020604007981 */ /* 0x000f68000c1e1100 */
[----:B------:R1:W5:Y:S02]  /*0170*/  LDG.E.U8 R10, desc[UR6][R4.64+0x7] ;  /* 0x00000706040a7981 */ /* 0x000364000c1e1100 */
[----:B-1----:R-:W-:-:S02]  /*0180*/  IMAD.MOV.U32 R4, RZ, RZ, 0x1000000 ;  /* 0x01000000ff047424 */ /* 0x002fc400078e00ff */
[----:B------:R-:W-:Y:S01]  /*0190*/  IMAD.MOV.U32 R5, RZ, RZ, 0x1000001 ;  /* 0x01000001ff057424 */ /* 0x000fe200078e00ff */
[----:B------:R1:W-:Y:S04]  /*01a0*/  STL.128 [R1], R16 ;  /* 0x0000001001007387 */ /* 0x0003e80000100c00 */
[----:B------:R0:W-:Y:S01]  /*01b0*/  STL.128 [R1+0x10], R12 ;  /* 0x0000100c01007387 */ /* 0x0001e20000100c00 */
[----:B-1----:R-:W-:Y:S01]  /*01c0*/  IMAD.MOV.U32 R16, RZ, RZ, 0x100 ;  /* 0x00000100ff107424 */ /* 0x002fe200078e00ff */
[----:B------:R-:W-:Y:S01]  /*01d0*/  MOV R19, 0x1010100 ;  /* 0x0101010000137802 */ /* 0x000fe20000000f00 */
[----:B------:R-:W-:Y:S02]  /*01e0*/  IMAD.MOV.U32 R17, RZ, RZ, 0x1000100 ;  /* 0x01000100ff117424 */ /* 0x000fe400078e00ff */
[----:B------:R-:W-:-:S02]  /*01f0*/  IMAD.MOV.U32 R18, RZ, RZ, 0x10100 ;  /* 0x00010100ff127424 */ /* 0x000fc400078e00ff */
[----:B0-----:R-:W-:Y:S02]  /*0200*/  HFMA2 R13, -RZ, RZ, 1.52587890625e-05, 0 ;  /* 0x01000000ff0d7431 */ /* 0x001fe400000001ff */
[----:B------:R-:W-:Y:S02]  /*0210*/  IMAD.MOV.U32 R14, RZ, RZ, 0x10000 ;  /* 0x00010000ff0e7424 */ /* 0x000fe400078e00ff */
[----:B------:R-:W-:Y:S02]  /*0220*/  IMAD.MOV.U32 R15, RZ, RZ, 0x1010000 ;  /* 0x01010000ff0f7424 */ /* 0x000fe400078e00ff */
[----:B------:R-:W-:Y:S01]  /*0230*/  IMAD.MOV.U32 R12, RZ, RZ, RZ ;  /* 0x000000ffff0c7224 */ /* 0x000fe200078e00ff */
[----:B------:R-:W-:Y:S04]  /*0240*/  STL.128 [R1+0x110], R16 ;  /* 0x0001101001007387 */ /* 0x000fe80000100c00 */
[----:B------:R-:W-:Y:S01]  /*0250*/  STL.128 [R1+0x100], R12 ;  /* 0x0001000c01007387 */ /* 0x000fe20000100c00 */
[----:B------:R-:W-:-:S02]  /*0260*/  IMAD.MOV.U32 R22, RZ, RZ, 0x10101 ;  /* 0x00010101ff167424 */ /* 0x000fc400078e00ff */
[----:B------:R-:W-:Y:S02]  /*0270*/  IMAD.MOV.U32 R23, RZ, RZ, 0x1010101 ;  /* 0x01010101ff177424 */ /* 0x000fe400078e00ff */
[----:B------:R-:W-:Y:S02]  /*0280*/  IMAD.MOV.U32 R28, RZ, RZ, 0x1 ;  /* 0x00000001ff1c7424 */ /* 0x000fe400078e00ff */
[----:B------:R-:W-:Y:S02]  /*0290*/  IMAD.MOV.U32 R30, RZ, RZ, 0x10001 ;  /* 0x00010001ff1e7424 */ /* 0x000fe400078e00ff */
[----:B------:R-:W-:-:S05]  /*02a0*/  IMAD.MOV.U32 R31, RZ, RZ, 0x1010001 ;  /* 0x01010001ff1f7424 */ /* 0x000fca00078e00ff */
[----:B------:R-:W-:Y:S01]  /*02b0*/  STL.128 [R1+0x120], R28 ;  /* 0x0001201c01007387 */ /* 0x000fe20000100c00 */
[----:B--2---:R-:W-:Y:S02]  /*02c0*/  IMAD R3, R2, 0x100, R3 ;  /* 0x0000010002037824 */ /* 0x004fe400078e0203 */
[----:B---3--:R-:W-:-:S03]  /*02d0*/  IMAD R8, R7, 0x100, R8 ;  /* 0x0000010007087824 */ /* 0x008fc600078e0208 */
[----:B----4-:R-:W-:Y:S01]  /*02e0*/  LEA R3, R3, R6, 0x10 ;  /* 0x0000000603037211 */ /* 0x010fe200078e80ff */
[----:B-----5:R-:W-:-:S04]  /*02f0*/  IMAD R9, R8, 0x100, R9 ;  /* 0x0000010008097824 */ /* 0x020fc800078e0209 */
[----:B------:R-:W-:Y:S02]  /*0300*/  IMAD R0, R0, 0x100, R3 ;  /* 0x0000010000007824 */ /* 0x000fe400078e0203 */
[----:B------:R-:W-:Y:S01]  /*0310*/  IMAD.U32 R3, R9, 0x100, R10 ;  /* 0x0000010009037824 */ /* 0x000fe200078e000a */
[----:B------:R-:W-:Y:S01]  /*0320*/  MOV R6, 0x1000100 ;  /* 0x0100010000067802 */ /* 0x000fe20000000f00 */
[----:B------:R-:W-:-:S03]  /*0330*/  IMAD.MOV.U32 R7, RZ, RZ, 0x1000101 ;  /* 0x01000101ff077424 */ /* 0x000fc600078e00ff */
[----:B------:R-:W-:-:S04]  /*0340*/  SHF.R.U32.HI R25, RZ, 0x4, R3 ;  /* 0x00000004ff197819 */ /* 0x000fc80000011603 */
[----:B------:R-:W-:Y:S01]  /*0350*/  LOP3.LUT R25, R25, R0, RZ, 0x3c, !PT ;  /* 0x0000000019197212 */ /* 0x000fe200078e3cff */
[----:B------:R0:W-:Y:S01]  /*0360*/  STL.128 [R1+0x20], R4 ;  /* 0x0000200401007387 */ /* 0x0001e20000100c00 */
[----:B------:R-:W-:Y:S01]  /*0370*/  IMAD.MOV.U32 R8, RZ, RZ, 0x1010000 ;  /* 0x01010000ff087424 */ /* 0x000fe200078e00ff */
[----:B------:R-:W-:Y:S01]  /*0380*/  SHF.R.U32.HI R2, RZ, 0x5, R2 ;  /* 0x00000005ff027819 */ /* 0x000fe20000011602 */
[----:B------:R-:W-:Y:S02]  /*0390*/  IMAD.MOV.U32 R9, RZ, RZ, 0x1010001 ;  /* 0x01010001ff097424 */ /* 0x000fe400078e00ff */
[----:B------:R-:W-:Y:S02]  /*03a0*/  IMAD.SHL.U32 R20, R25, 0x10, RZ ;  /* 0x0000001019147824 */ /* 0x000fe400078e00ff */
[----:B------:R-:W-:-:S03]  /*03b0*/  IMAD.MOV.U32 R10, RZ, RZ, 0x1010100 ;  /* 0x01010100ff0a7424 */ /* 0x000fc600078e00ff */
[----:B------:R-:W-:Y:S01]  /*03c0*/  LOP3.LUT R3, R3, 0xe0e0e0e0, R20, 0x78, !PT ;  /* 0xe0e0e0e003037812 */ /* 0x000fe200078e7814 */
[----:B0-----:R-:W-:Y:S01]  /*03d0*/  IMAD.MOV.U32 R5, RZ, RZ, R1 ;  /* 0x000000ffff057224 */ /* 0x001fe200078e0001 */
[----:B------:R-:W-:Y:S01]  /*03e0*/  LOP3.LUT R4, R0, 0xf0f0f0f, R25, 0x78, !PT ;  /* 0x0f0f0f0f00047812 */ /* 0x000fe200078e7819 */
[----:B------:R0:W-:Y:S03]  /*03f0*/  STL.128 [R1+0x30], R8 ;  /* 0x0000300801007387 */ /* 0x0001e60000100c00 */
[----:B------:R-:W-:Y:S01]  /*0400*/  LEA R2, R2, R5, 0x2 ;  /* 0x0000000502027211 */ /* 0x000fe200078e10ff */
[----:B------:R-:W-:Y:S01]  /*0410*/  IMAD.SHL.U32 R5, R4, 0x4, RZ ;  /* 0x0000000404057824 */ /* 0x000fe200078e00ff */
[--C-:B------:R-:W-:Y:S02]  /*0420*/  SHF.R.U32.HI R6, RZ, 0x6, R4.reuse ;  /* 0x00000006ff067819 */ /* 0x100fe40000011604 */
[----:B------:R-:W-:-:S02]  /*0430*/  SHF.R.U32.HI R7, RZ, 0xe, R4 ;  /* 0x0000000eff077819 */ /* 0x000fc40000011604 */
[----:B------:R-:W-:Y:S02]  /*0440*/  LOP3.LUT R3, R3, 0xefefefef, RZ, 0xc0, !PT ;  /* 0xefefefef03037812 */ /* 0x000fe400078ec0ff */
[----:B------:R-:W-:Y:S02]  /*0450*/  LOP3.LUT R16, R5, 0x3c, RZ, 0xc0, !PT ;  /* 0x0000003c05107812 */ /* 0x000fe400078ec0ff */
[--C-:B0-----:R-:W-:Y:S02]  /*0460*/  SHF.R.U32.HI R8, RZ, 0x16, R4.reuse ;  /* 0x00000016ff087819 */ /* 0x101fe40000011604 */
[--C-:B------:R-:W-:Y:S02]  /*0470*/  SHF.R.U32.HI R9, RZ, 0x3, R4.reuse ;  /* 0x00000003ff097819 */ /* 0x100fe40000011604 */
[--C-:B------:R-:W-:Y:S02]  /*0480*/  SHF.R.U32.HI R10, RZ, 0xb, R4.reuse ;  /* 0x0000000bff0a7819 */ /* 0x100fe40000011604 */
[----:B------:R-:W-:-:S02]  /*0490*/  SHF.R.U32.HI R4, RZ, 0x13, R4 ;  /* 0x00000013ff047819 */ /* 0x000fc40000011604 */
[----:B------:R-:W-:Y:S02]  /*04a0*/  LOP3.LUT R3, R3, 0x10101010, R0, 0xf8, !PT ;  /* 0x1010101003037812 */ /* 0x000fe400078ef800 */
[----:B------:R-:W-:Y:S02]  /*04b0*/  LOP3.LUT R4, R4, 0x3c, RZ, 0xc0, !PT ;  /* 0x0000003c04047812 */ /* 0x000fe400078ec0ff */
[----:B------:R-:W-:Y:S02]  /*04c0*/  LOP3.LUT R8, R8, 0x3c, RZ, 0xc0, !PT ;  /* 0x0000003c08087812 */ /* 0x000fe400078ec0ff */
[----:B------:R-:W-:Y:S01]  /*04d0*/  LOP3.LUT R14, R6, 0x3c, RZ, 0xc0, !PT ;  /* 0x0000003c060e7812 */ /* 0x000fe200078ec0ff */
[----:B------:R-:W-:Y:S01]  /*04e0*/  IMAD.IADD R5, R1, 0x1, R16 ;  /* 0x0000000101057824 */ /* 0x000fe200078e0210 */
[----:B------:R-:W-:Y:S01]  /*04f0*/  LOP3.LUT R6, R9, 0x3c, RZ, 0xc0, !PT ;  /* 0x0000003c09067812 */ /* 0x000fe200078ec0ff */
[C---:B------:R-:W-:Y:S01]  /*0500*/  IMAD.IADD R15, R1.reuse, 0x1, R4 ;  /* 0x00000001010f7824 */ /* 0x040fe200078e0204 */
[----:B------:R-:W-:Y:S01]  /*0510*/  IADD3 R16, PT, PT, R1, R8, RZ ;  /* 0x0000000801107210 */ /* 0x000fe20007ffe0ff */
[----:B------:R-:W-:Y:S01]  /*0520*/  IMAD.SHL.U32 R8, R3, 0x2, RZ ;  /* 0x0000000203087824 */ /* 0x000fe200078e00ff */
[--C-:B------:R-:W-:Y:S01]  /*0530*/  SHF.R.U32.HI R4, RZ, 0xf, R3.reuse ;  /* 0x0000000fff047819 */ /* 0x100fe20000011603 */
[----:B------:R-:W-:Y:S01]  /*0540*/  IMAD.IADD R13, R1, 0x1, R6 ;  /* 0x00000001010d7824 */ /* 0x000fe200078e0206 */
[----:B------:R-:W-:Y:S01]  /*0550*/  SHF.R.U32.HI R6, RZ, 0x7, R3 ;  /* 0x00000007ff067819 */ /* 0x000fe20000011603 */
[----:B------:R-:W-:Y:S01]  /*0560*/  IMAD.MOV.U32 R20, RZ, RZ, 0x101 ;  /* 0x00000101ff147424 */ /* 0x000fe200078e00ff */
[----:B------:R-:W-:-:S02]  /*0570*/  LOP3.LUT R12, R7, 0x3c, RZ, 0xc0, !PT ;  /* 0x0000003c070c7812 */ /* 0x000fc400078ec0ff */
[----:B------:R-:W-:Y:S02]  /*0580*/  LOP3.LUT R10, R10, 0x3c, RZ, 0xc0, !PT ;  /* 0x0000003c0a0a7812 */ /* 0x000fe400078ec0ff */
[----:B------:R-:W-:Y:S02]  /*0590*/  LOP3.LUT R4, R4, 0x3c, RZ, 0xc0, !PT ;  /* 0x0000003c04047812 */ /* 0x000fe400078ec0ff */
[----:B------:R-:W-:Y:S02]  /*05a0*/  LOP3.LUT R8, R8, 0x3c, RZ, 0xc0, !PT ;  /* 0x0000003c08087812 */ /* 0x000fe400078ec0ff */
[--C-:B------:R-:W-:Y:S01]  /*05b0*/  SHF.R.U32.HI R11, RZ, 0x2, R3.reuse ;  /* 0x00000002ff0b7819 */ /* 0x100fe20000011603 */
[----:B------:R0:W-:Y:S01]  /*05c0*/  STL.128 [R1+0x130], R20 ;  /* 0x0001301401007387 */ /* 0x0001e20000100c00 */
[----:B------:R-:W-:Y:S01]  /*05d0*/  LOP3.LUT R6, R6, 0x3c, RZ, 0xc0, !PT ;  /* 0x0000003c06067812 */ /* 0x000fe200078ec0ff */
[C---:B------:R-:W-:Y:S02]  /*05e0*/  IMAD.IADD R7, R1.reuse, 0x1, R14 ;  /* 0x0000000101077824 */ /* 0x040fe400078e020e */
[C---:B------:R-:W-:Y:S01]  /*05f0*/  IMAD.IADD R9, R1.reuse, 0x1, R12 ;  /* 0x0000000101097824 */ /* 0x040fe200078e020c */
[--C-:B------:R-:W-:Y:S01]  /*0600*/  SHF.R.U32.HI R17, RZ, 0xa, R3.reuse ;  /* 0x0000000aff117819 */ /* 0x100fe20000011603 */
[C---:B------:R-:W-:Y:S01]  /*0610*/  IMAD.IADD R14, R1.reuse, 0x1, R10 ;  /* 0x00000001010e7824 */ /* 0x040fe200078e020a */
[--C-:B------:R-:W-:Y:S01]  /*0620*/  SHF.R.U32.HI R10, RZ, 0x17, R3.reuse ;  /* 0x00000017ff0a7819 */ /* 0x100fe20000011603 */
[----:B------:R-:W-:Y:S01]  /*0630*/  IMAD.IADD R12, R1, 0x1, R8 ;  /* 0x00000001010c7824 */ /* 0x000fe200078e0208 */
[----:B------:R-:W-:Y:S01]  /*0640*/  SHF.R.U32.HI R18, RZ, 0x12, R3 ;  /* 0x00000012ff127819 */ /* 0x000fe20000011603 */
[----:B------:R-:W2:Y:S01]  /*0650*/  LDL R7, [R7] ;  /* 0x0000000007077983 */ /* 0x000ea20000100800 */
[----:B------:R-:W-:-:S03]  /*0660*/  LOP3.LUT R8, R10, 0x3c, RZ, 0xc0, !PT ;  /* 0x0000003c0a087812 */ /* 0x000fc600078ec0ff */
[----:B------:R-:W3:Y:S01]  /*0670*/  LDL R12, [R12+0x100] ;  /* 0x000100000c0c7983 */ /* 0x000ee20000100800 */
[----:B0-----:R-:W-:Y:S01]  /*0680*/  IMAD.IADD R22, R1, 0x1, R4 ;  /* 0x0000000101167824 */ /* 0x001fe200078e0204 */
[----:B------:R-:W-:Y:S02]  /*0690*/  LOP3.LUT R4, R11, 0x3c, RZ, 0xc0, !PT ;  /* 0x0000003c0b047812 */ /* 0x000fe400078ec0ff */
[----:B------:R-:W4:Y:S01]  /*06a0*/  LDL R5, [R5] ;  /* 0x0000000005057983 */ /* 0x000f220000100800 */
[----:B------:R-:W-:Y:S02]  /*06b0*/  IADD3 R23, PT, PT, R1, R6, RZ ;  /* 0x0000000601177210 */ /* 0x000fe40007ffe0ff */
[----:B------:R-:W-:Y:S01]  /*06c0*/  LOP3.LUT R6, R17, 0x3c, RZ, 0xc0, !PT ;  /* 0x0000003c11067812 */ /* 0x000fe200078ec0ff */
[----:B------:R-:W-:Y:S01]  /*06d0*/  IMAD.IADD R21, R1, 0x1, R4 ;  /* 0x0000000101157824 */ /* 0x000fe200078e0204 */
[----:B------:R-:W5:Y:S01]  /*06e0*/  LDL R11, [R22+0x100] ;  /* 0x00010000160b7983 */ /* 0x000f620000100800 */
[----:B------:R-:W-:-:S03]  /*06f0*/  LOP3.LUT R4, R18, 0x3c, RZ, 0xc0, !PT ;  /* 0x0000003c12047812 */ /* 0x000fc600078ec0ff */
[----:B------:R-:W5:Y:S01]  /*0700*/  LDL R10, [R23+0x100] ;  /* 0x00010000170a7983 */ /* 0x000f620000100800 */
[C---:B------:R-:W-:Y:S01]  /*0710*/  VIADD R0, R1.reuse, 0x100 ;  /* 0x0000010001007836 */ /* 0x040fe20000000000 */
[----:B------:R-:W-:Y:S01]  /*0720*/  SHF.R.U32.HI R17, RZ, 0x1c, R3 ;  /* 0x0000001cff117819 */ /* 0x000fe20000011603 */
[C---:B------:R-:W-:Y:S01]  /*0730*/  IMAD.IADD R18, R1.reuse, 0x1, R8 ;  /* 0x0000000101127824 */ /* 0x040fe200078e0208 */
[----:B------:R-:W5:Y:S01]  /*0740*/  LDL R9, [R9] ;  /* 0x0000000009097983 */ /* 0x000f620000100800 */
[C---:B------:R-:W-:Y:S02]  /*0750*/  IMAD.IADD R20, R1.reuse, 0x1, R6 ;  /* 0x0000000101147824 */ /* 0x040fe400078e0206 */
[----:B------:R-:W-:Y:S01]  /*0760*/  IMAD.IADD R19, R1, 0x1, R4 ;  /* 0x0000000101137824 */ /* 0x000fe200078e0204 */
[----:B------:R-:W5:Y:S01]  /*0770*/  LDL R8, [R21+0x100] ;  /* 0x0001000015087983 */ /* 0x000f620000100800 */
[----:B------:R-:W-:-:S03]  /*0780*/  LEA R0, R17, R0, 0x2 ;  /* 0x0000000011007211 */ /* 0x000fc600078e10ff */
[----:B------:R-:W5:Y:S04]  /*0790*/  LDL R13, [R13] ;  /* 0x000000000d0d7983 */ /* 0x000f680000100800 */
[----:B------:R2:W5:Y:S04]  /*07a0*/  LDL R6, [R18+0x100] ;  /* 0x0001000012067983 */ /* 0x0005680000100800 */
[----:B------:R-:W5:Y:S04]  /*07b0*/  LDL R14, [R14] ;  /* 0x000000000e0e7983 */ /* 0x000f680000100800 */
[----:B------:R-:W5:Y:S04]  /*07c0*/  LDL R16, [R16] ;  /* 0x0000000010107983 */ /* 0x000f680000100800 */
[----:B------:R-:W5:Y:S04]  /*07d0*/  LDL R4, [R20+0x100] ;  /* 0x0001000014047983 */ /* 0x000f680000100800 */
[----:B------:R-:W5:Y:S04]  /*07e0*/  LDL R3, [R19+0x100] ;  /* 0x0001000013037983 */ /* 0x000f680000100800 */
[----:B------:R-:W5:Y:S04]  /*07f0*/  LDL R15, [R15] ;  /* 0x000000000f0f7983 */ /* 0x000f680000100800 */
[----:B------:R-:W5:Y:S04]  /*0800*/  LDL R2, [R2] ;  /* 0x0000000002027983 */ /* 0x000f680000100800 */
[----:B------:R-:W5:Y:S01]  /*0810*/  LDL R0, [R0] ;  /* 0x0000000000007983 */ /* 0x000f620000100800 */
[----:B------:R-:W-:-:S04]  /*0820*/  UIADD3 UR4, UP0, UPT, UR4, 0x4, URZ ;  /* 0x0000000404047890 */ /* 0x000fc8000ff1e0ff */
[----:B------:R-:W-:Y:S01]  /*0830*/  UIADD3.X UR5, UPT, UPT, URZ, UR5, URZ, UP0, !UPT ;  /* 0x00000005ff057290 */ /* 0x000fe200087fe4ff */
[----:B--2---:R-:W-:Y:S02]  /*0840*/  IMAD.SHL.U32 R18, R7, 0x4, RZ ;  /* 0x0000000407127824 */ /* 0x004fe400078e00ff */
[----:B---3--:R-:W-:Y:S02]  /*0850*/  IMAD.SHL.U32 R12, R12, 0x8, RZ ;  /* 0x000000080c0c7824 */ /* 0x008fe400078e00ff */
[----:B----4-:R-:W-:Y:S02]  /*0860*/  IMAD.SHL.U32 R5, R5, 0x8, RZ ;  /* 0x0000000805057824 */ /* 0x010fe400078e00ff */
[----:B-----5:R-:W-:Y:S02]  /*0870*/  IMAD.SHL.U32 R11, R11, 0x2, RZ ;  /* 0x000000020b0b7824 */ /* 0x020fe400078e00ff */
[----:B------:R-:W-:Y:S01]  /*0880*/  IMAD.SHL.U32 R7, R10, 0x4, RZ ;  /* 0x000000040a077824 */ /* 0x000fe200078e00ff */
[----:B------:R-:W-:-:S04]  /*0890*/  SHF.L.U32 R9, R9, 0x1, RZ ;  /* 0x0000000109097819 */ /* 0x000fc800000006ff */
[----:B------:R-:W-:Y:S01]  /*08a0*/  LOP3.LUT R7, R11, R7, R12, 0xfe, !PT ;  /* 0x000000070b077212 */ /* 0x000fe200078efe0c */
[----:B------:R-:W-:Y:S01]  /*08b0*/  IMAD.SHL.U32 R8, R8, 0x80, RZ ;  /* 0x0000008008087824 */ /* 0x000fe200078e00ff */
[----:B------:R-:W-:Y:S01]  /*08c0*/  LOP3.LUT R5, R9, R18, R5, 0xfe, !PT ;  /* 0x0000001209057212 */ /* 0x000fe200078efe05 */
[----:B------:R-:W-:-:S03]  /*08d0*/  IMAD.SHL.U32 R13, R13, 0x80, RZ ;  /* 0x000000800d0d7824 */ /* 0x000fc600078e00ff */
[----:B------:R-:W-:Y:S01]  /*08e0*/  LOP3.LUT R6, R8, R7, R6, 0xfe, !PT ;  /* 0x0000000708067212 */ /* 0x000fe200078efe06 */
[----:B------:R-:W-:Y:S01]  /*08f0*/  IMAD.SHL.U32 R14, R14, 0x40, RZ ;  /* 0x000000400e0e7824 */ /* 0x000fe200078e00ff */
[----:B------:R-:W-:Y:S01]  /*0900*/  LOP3.LUT R5, R13, R5, R16, 0xfe, !PT ;  /* 0x000000050d057212 */ /* 0x000fe200078efe10 */
[----:B------:R-:W-:Y:S02]  /*0910*/  IMAD.SHL.U32 R7, R4, 0x40, RZ ;  /* 0x0000004004077824 */ /* 0x000fe400078e00ff */
[----:B------:R-:W-:Y:S01]  /*0920*/  IMAD.SHL.U32 R3, R3, 0x20, RZ ;  /* 0x0000002003037824 */ /* 0x000fe200078e00ff */
[----:B------:R-:W-:-:S04]  /*0930*/  SHF.L.U32 R15, R15, 0x5, RZ ;  /* 0x000000050f0f7819 */ /* 0x000fc800000006ff */
[----:B------:R-:W-:Y:S01]  /*0940*/  LOP3.LUT R3, R3, R6, R7, 0xfe, !PT ;  /* 0x0000000603037212 */ /* 0x000fe200078efe07 */
[----:B------:R-:W-:Y:S01]  /*0950*/  IMAD.SHL.U32 R2, R2, 0x10, RZ ;  /* 0x0000001002027824 */ /* 0x000fe200078e00ff */
[----:B------:R-:W-:Y:S01]  /*0960*/  LOP3.LUT R5, R15, R5, R14, 0xfe, !PT ;  /* 0x000000050f057212 */ /* 0x000fe200078efe0e */
[----:B------:R-:W-:-:S03]  /*0970*/  IMAD.SHL.U32 R4, R0, 0x10, RZ ;  /* 0x0000001000047824 */ /* 0x000fc600078e00ff */
[----:B------:R-:W-:Y:S01]  /*0980*/  LOP3.LUT R0, R5, 0xfffffff, R2, 0xc8, !PT ;  /* 0x0fffffff05007812 */ /* 0x000fe200078ec802 */
[----:B------:R-:W-:Y:S02]  /*0990*/  IMAD.U32 R6, RZ, RZ, UR4 ;  /* 0x00000004ff067e24 */ /* 0x000fe4000f8e00ff */
[----:B------:R-:W-:Y:S01]  /*09a0*/  IMAD.U32 R11, RZ, RZ, UR5 ;  /* 0x00000005ff0b7e24 */ /* 0x000fe2000f8e00ff */
[----:B------:R-:W-:Y:S01]  /*09b0*/  LOP3.LUT R5, R3, 0xfffffff, R4, 0xc8, !PT ;  /* 0x0fffffff03057812 */ /* 0x000fe200078ec804 */
[----:B------:R-:W-:-:S07]  /*09c0*/  IMAD.MOV.U32 R4, RZ, RZ, RZ ;  /* 0x000000ffff047224 */ /* 0x000fce00078e00ff */
.L_x_2:
[C---:B------:R-:W-:Y:S01]  /*09d0*/  ISETP.NE.AND P0, PT, R4.reuse, 0x8, PT ;  /* 0x000000080400780c */ /* 0x040fe20003f05270 */
[----:B0-----:R-:W-:Y:S01]  /*09e0*/  IMAD.MOV.U32 R3, RZ, RZ, R11 ;  /* 0x000000ffff037224 */ /* 0x001fe200078e000b */
[C---:B------:R-:W-:Y:S02]  /*09f0*/  ISETP.GE.U32.AND P1, PT, R4.reuse, 0x2, PT ;  /* 0x000000020400780c */ /* 0x040fe40003f26070 */
[----:B------:R-:W-:Y:S02]  /*0a00*/  ISETP.NE.AND P0, PT, R4, 0xf, P0 ;  /* 0x0000000f0400780c */ /* 0x000fe40000705270 */
[----:B------:R-:W-:-:S11]  /*0a10*/  MOV R2, R6 ;  /* 0x0000000600027202 */ /* 0x000fd60000000f00 */
[----:B------:R-:W-:Y:S05]  /*0a20*/  @P0 BRA P1, `(.L_x_0) ;  /* 0x00000000001c0947 */ /* 0x000fea0000800000 */
[----:B------:R-:W-:Y:S01]  /*0a30*/  SHF.R.U32.HI R7, RZ, 0x1b, R0 ;  /* 0x0000001bff077819 */ /* 0x000fe20000011600 */
[----:B------:R-:W-:Y:S01]  /*0a40*/  IMAD.SHL.U32 R0, R0, 0x2, RZ ;  /* 0x0000000200007824 */ /* 0x000fe200078e00ff */
[----:B------:R-:W-:Y:S01]  /*0a50*/  SHF.R.U32.HI R6, RZ, 0x1b, R5 ;  /* 0x0000001bff067819 */ /* 0x000fe20000011605 */
[----:B------:R-:W-:-:S03]  /*0a60*/  IMAD.SHL.U32 R5, R5, 0x2, RZ ;  /* 0x0000000205057824 */ /* 0x000fc600078e00ff */
[----:B------:R-:W-:Y:S02]  /*0a70*/  LOP3.LUT R0, R7, 0xffffffe, R0, 0xf8, !PT ;  /* 0x0ffffffe07007812 */ /* 0x000fe400078ef800 */
[----:B------:R-:W-:Y:S01]  /*0a80*/  LOP3.LUT R5, R6, 0xffffffe, R5, 0xf8, !PT ;  /* 0x0ffffffe06057812 */ /* 0x000fe200078ef805 */
[----:B------:R-:W-:Y:S06]  /*0a90*/  BRA `(.L_x_1) ;  /* 0x0000000000187947 */ /* 0x000fec0003800000 */
.L_x_0:
[----:B------:R-:W-:Y:S01]  /*0aa0*/  SHF.R.U32.HI R7, RZ, 0x1a, R0 ;  /* 0x0000001aff077819 */ /* 0x000fe20000011600 */
[----:B------:R-:W-:Y:S01]  /*0ab0*/  IMAD.SHL.U32 R0, R0, 0x4, RZ ;  /* 0x0000000400007824 */ /* 0x000fe200078e00ff */
[----:B------:R-:W-:Y:S01]  /*0ac0*/  SHF.R.U32.HI R6, RZ, 0x1a, R5 ;  /* 0x0000001aff067819 */ /* 0x000fe20000011605 */
[----:B------:R-:W-:-:S03]  /*0ad0*/  IMAD.SHL.U32 R5, R5, 0x4, RZ ;  /* 0x0000000405057824 */ /* 0x000fc600078e00ff */
[----:B------:R-:W-:Y:S02]  /*0ae0*/  LOP3.LUT R0, R7, 0xffffffc, R0, 0xf8, !PT ;  /* 0x0ffffffc07007812 */ /* 0x000fe400078ef800 */
[----:B------:R-:W-:-:S07]  /*0af0*/  LOP3.LUT R5, R6, 0xffffffc, R5, 0xf8, !PT ;  /* 0x0ffffffc06057812 */ /* 0x000fce00078ef805 */
.L_x_1:
[C---:B------:R-:W-:Y:S01]  /*0b00*/  SHF.L.U32 R7, R0.reuse, 0x4, RZ ;  /* 0x0000000400077819 */ /* 0x040fe200000006ff */
[C---:B------:R-:W-:Y:S01]  /*0b10*/  IMAD.SHL.U32 R6, R0.reuse, 0x8000, RZ ;  /* 0x0000800000067824 */ /* 0x040fe200078e00ff */
[C---:B------:R-:W-:Y:S01]  /*0b20*/  SHF.L.U32 R14, R0.reuse, 0xb, RZ ;  /* 0x0000000b000e7819 */ /* 0x040fe200000006ff */
[C---:B------:R-:W-:Y:S01]  /*0b30*/  IMAD.SHL.U32 R8, R0.reuse, 0x10000000, RZ ;  /* 0x1000000000087824 */ /* 0x040fe200078e00ff */
[----:B------:R-:W-:Y:S01]  /*0b40*/  LOP3.LUT R7, R7, 0x24000000, RZ, 0xc0, !PT ;  /* 0x2400000007077812 */ /* 0x000fe200078ec0ff */
[----:B------:R-:W-:Y:S01]  /*0b50*/  IMAD.SHL.U32 R10, R0, 0x20000, RZ ;  /* 0x00020000000a7824 */ /* 0x000fe200078e00ff */
[----:B------:R-:W-:Y:S01]  /*0b60*/  LOP3.LUT R9, R6, 0x20000000, RZ, 0xc0, !PT ;  /* 0x2000000006097812 */ /* 0x000fe200078ec0ff */
[C---:B------:R-:W-:Y:S01]  /*0b70*/  IMAD.SHL.U32 R12, R0.reuse, 0x400000, RZ ;  /* 0x00400000000c7824 */ /* 0x040fe200078e00ff */
[----:B------:R-:W-:Y:S01]  /*0b80*/  LOP3.LUT R7, R7, 0x10000000, R8, 0xf8, !PT ;  /* 0x1000000007077812 */ /* 0x000fe200078ef808 */
[C---:B------:R-:W-:Y:S01]  /*0b90*/  IMAD.SHL.U32 R8, R0.reuse, 0x4000, RZ ;  /* 0x0000400000087824 */ /* 0x040fe200078e00ff */
[----:B------:R-:W-:Y:S01]  /*0ba0*/  LOP3.LUT R9, R9, 0x10000000, R10, 0xf8, !PT ;  /* 0x1000000009097812 */ /* 0x000fe200078ef80a */
[----:B------:R-:W-:Y:S01]  /*0bb0*/  IMAD.SHL.U32 R10, R0, 0x400, RZ ;  /* 0x00000400000a7824 */ /* 0x000fe200078e00ff */
[----:B------:R-:W-:Y:S01]  /*0bc0*/  SHF.R.U32.HI R11, RZ, 0x4, R0 ;  /* 0x00000004ff0b7819 */ /* 0x000fe20000011600 */
[----:B------:R-:W-:Y:S01]  /*0bd0*/  VIADD R4, R4, 0x1 ;  /* 0x0000000104047836 */ /* 0x000fe20000000000 */
[----:B------:R-:W-:-:S02]  /*0be0*/  LOP3.LUT R7, R7, 0x8000000, R8, 0xf8, !PT ;  /* 0x0800000007077812 */ /* 0x000fc400078ef808 */
[C---:B------:R-:W-:Y:S02]  /*0bf0*/  SHF.L.U32 R8, R0.reuse, 0x12, RZ ;  /* 0x0000001200087819 */ /* 0x040fe400000006ff */
[----:B------:R-:W-:Y:S02]  /*0c00*/  LOP3.LUT R9, R9, 0x8000000, R10, 0xf8, !PT ;  /* 0x0800000009097812 */ /* 0x000fe400078ef80a */
[----:B------:R-:W-:Y:S01]  /*0c10*/  LOP3.LUT R7, R7, 0x2080000, R8, 0xf8, !PT ;  /* 0x0208000007077812 */ /* 0x000fe200078ef808 */
[C---:B------:R-:W-:Y:S01]  /*0c20*/  IMAD.SHL.U32 R8, R0.reuse, 0x40, RZ ;  /* 0x0000004000087824 */ /* 0x040fe200078e00ff */
[----:B------:R-:W-:Y:S02]  /*0c30*/  LOP3.LUT R9, R9, 0x4000000, R12, 0xf8, !PT ;  /* 0x0400000009097812 */ /* 0x000fe400078ef80c */
[----:B------:R-:W-:Y:S02]  /*0c40*/  SHF.R.U32.HI R12, RZ, 0x2, R0 ;  /* 0x00000002ff0c7819 */ /* 0x000fe40000011600 */
[----:B------:R-:W-:Y:S01]  /*0c50*/  LOP3.LUT R7, R7, 0x1000000, R8, 0xf8, !PT ;  /* 0x0100000007077812 */ /* 0x000fe200078ef808 */
[C---:B------:R-:W-:Y:S01]  /*0c60*/  IMAD.SHL.U32 R8, R0.reuse, 0x200, RZ ;  /* 0x0000020000087824 */ /* 0x040fe200078e00ff */
[----:B------:R-:W-:Y:S01]  /*0c70*/  LOP3.LUT R9, R9, 0x2000000, R12, 0xf8, !PT ;  /* 0x0200000009097812 */ /* 0x000fe200078ef80c */
[----:B------:R-:W-:Y:S01]  /*0c80*/  IMAD.SHL.U32 R12, R0, 0x2, RZ ;  /* 0x00000002000c7824 */ /* 0x000fe200078e00ff */
[----:B------:R-:W-:-:S02]  /*0c90*/  ISETP.NE.AND P0, PT, R4, 0x10, PT ;  /* 0x000000100400780c */ /* 0x000fc40003f05270 */
[----:B------:R-:W-:Y:S02]  /*0ca0*/  LOP3.LUT R7, R7, 0x200000, R8, 0xf8, !PT ;  /* 0x0020000007077812 */ /* 0x000fe400078ef808 */
[----:B------:R-:W-:Y:S02]  /*0cb0*/  SHF.R.U32.HI R8, RZ, 0x1, R0 ;  /* 0x00000001ff087819 */ /* 0x000fe40000011600 */
[----:B------:R-:W-:Y:S01]  /*0cc0*/  LOP3.LUT R9, R9, 0x1000000, R12, 0xf8, !PT ;  /* 0x0100000009097812 */ /* 0x000fe200078ef80c */
[C---:B------:R-:W-:Y:S01]  /*0cd0*/  IMAD.U32 R12, R0.reuse, 0x10000, RZ ;  /* 0x00010000000c7824 */ /* 0x040fe200078e00ff */
[----:B------:R-:W-:Y:S01]  /*0ce0*/  LOP3.LUT R7, R7, 0x100000, R8, 0xf8, !PT ;  /* 0x0010000007077812 */ /* 0x000fe200078ef808 */
[----:B------:R-:W-:-:S03]  /*0cf0*/  IMAD.SHL.U32 R8, R0, 0x4, RZ ;  /* 0x0000000400087824 */ /* 0x000fc600078e00ff */
[----:B------:R-:W-:Y:S02]  /*0d00*/  LOP3.LUT R9, R9, 0x200000, R12, 0xf8, !PT ;  /* 0x0020000009097812 */ /* 0x000fe400078ef80c */
[----:B------:R-:W-:Y:S01]  /*0d10*/  LOP3.LUT R7, R7, 0x40000, R10, 0xf8, !PT ;  /* 0x0004000007077812 */ /* 0x000fe200078ef80a */
[----:B------:R-:W-:Y:S01]  /*0d20*/  IMAD.SHL.U32 R10, R0, 0x8, RZ ;  /* 0x00000008000a7824 */ /* 0x000fe200078e00ff */
[----:B------:R-:W-:Y:S02]  /*0d30*/  LOP3.LUT R9, R9, 0x100000, R14, 0xf8, !PT ;  /* 0x0010000009097812 */ /* 0x000fe400078ef80e */
[----:B------:R-:W-:Y:S02]  /*0d40*/  LOP3.LUT R7, R7, 0x20000, R8, 0xf8, !PT ;  /* 0x0002000007077812 */ /* 0x000fe400078ef808 */
[----:B------:R-:W-:Y:S02]  /*0d50*/  SHF.R.U32.HI R8, RZ, 0xa, R0 ;  /* 0x0000000aff087819 */ /* 0x000fe40000011600 */
[----:B------:R-:W-:-:S02]  /*0d60*/  LOP3.LUT R9, R9, 0x80000, R10, 0xf8, !PT ;  /* 0x0008000009097812 */ /* 0x000fc400078ef80a */
[----:B------:R-:W-:Y:S02]  /*0d70*/  SHF.R.U32.HI R10, RZ, 0x6, R0 ;  /* 0x00000006ff0a7819 */ /* 0x000fe40000011600 */
[----:B------:R-:W-:Y:S02]  /*0d80*/  LOP3.LUT R8, R7, 0x10000, R8, 0xf8, !PT ;  /* 0x0001000007087812 */ /* 0x000fe400078ef808 */
[----:B------:R-:W-:Y:S02]  /*0d90*/  LOP3.LUT R9, R9, 0x40000, R10, 0xf8, !PT ;  /* 0x0004000009097812 */ /* 0x000fe400078ef80a */
[--C-:B------:R-:W-:Y:S02]  /*0da0*/  SHF.R.U32.HI R7, RZ, 0xd, R5.reuse ;  /* 0x0000000dff077819 */ /* 0x100fe40000011605 */
[----:B------:R-:W-:Y:S02]  /*0db0*/  LOP3.LUT R8, R8, 0x100, R5, 0xf8, !PT ;  /* 0x0000010008087812 */ /* 0x000fe400078ef805 */
[----:B------:R-:W-:-:S02]  /*0dc0*/  LOP3.LUT R10, R9, 0x20000, R6, 0xf8, !PT ;  /* 0x00020000090a7812 */ /* 0x000fc400078ef806 */
[----:B------:R-:W-:Y:S01]  /*0dd0*/  LOP3.LUT R9, R8, 0x2000, R7, 0xf8, !PT ;  /* 0x0000200008097812 */ /* 0x000fe200078ef807 */
[----:B------:R-:W-:Y:S01]  /*0de0*/  IMAD.SHL.U32 R7, R5, 0x40, RZ ;  /* 0x0000004005077824 */ /* 0x000fe200078e00ff */
[----:B------:R-:W-:Y:S02]  /*0df0*/  SHF.R.U32.HI R6, RZ, 0x4, R5 ;  /* 0x00000004ff067819 */ /* 0x000fe40000011605 */
[----:B------:R-:W-:Y:S02]  /*0e00*/  LOP3.LUT R10, R10, 0x10000, R11, 0xf8, !PT ;  /* 0x000100000a0a7812 */ /* 0x000fe400078ef80b */
[----:B------:R-:W-:Y:S02]  /*0e10*/  LOP3.LUT R6, R9, 0x1000, R6, 0xf8, !PT ;  /* 0x0000100009067812 */ /* 0x000fe400078ef806 */
[--C-:B------:R-:W-:Y:S02]  /*0e20*/  SHF.R.U32.HI R8, RZ, 0x2, R5.reuse ;  /* 0x00000002ff087819 */ /* 0x100fe40000011605 */
[----:B------:R-:W-:-:S02]  /*0e30*/  LOP3.LUT R9, R10, 0x200, R5, 0xf8, !PT ;  /* 0x000002000a097812 */ /* 0x000fc400078ef805 */
[----:B------:R-:W-:Y:S02]  /*0e40*/  LOP3.LUT R7, R6, 0x800, R7, 0xf8, !PT ;  /* 0x0000080006077812 */ /* 0x000fe400078ef807 */
[--C-:B------:R-:W-:Y:S02]  /*0e50*/  SHF.R.U32.HI R6, RZ, 0x1, R5.reuse ;  /* 0x00000001ff067819 */ /* 0x100fe40000011605 */
[----:B------:R-:W-:Y:S01]  /*0e60*/  LOP3.LUT R11, R9, 0x2000, R8, 0xf8, !PT ;  /* 0x00002000090b7812 */ /* 0x000fe200078ef808 */
[----:B------:R-:W-:Y:S01]  /*0e70*/  IMAD.SHL.U32 R8, R5, 0x100, RZ ;  /* 0x0000010005087824 */ /* 0x000fe200078e00ff */
[----:B------:R-:W-:Y:S02]  /*0e80*/  LOP3.LUT R9, R7, 0x400, R6, 0xf8, !PT ;  /* 0x0000040007097812 */ /* 0x000fe400078ef806 */
[----:B------:R-:W-:Y:S02]  /*0e90*/  SHF.R.U32.HI R6, RZ, 0xe, R5 ;  /* 0x0000000eff067819 */ /* 0x000fe40000011605 */
[----:B------:R-:W-:-:S02]  /*0ea0*/  LOP3.LUT R11, R11, 0x1000, R8, 0xf8, !PT ;  /* 0x000010000b0b7812 */ /* 0x000fc400078ef808 */
[--C-:B------:R-:W-:Y:S02]  /*0eb0*/  SHF.R.U32.HI R7, RZ, 0x5, R5.reuse ;  /* 0x00000005ff077819 */ /* 0x100fe40000011605 */
[--C-:B------:R-:W-:Y:S02]  /*0ec0*/  LOP3.LUT R8, R9, 0x200, R6.reuse, 0xf8, !PT ;  /* 0x0000020009087812 */ /* 0x100fe400078ef806 */
[----:B------:R-:W-:Y:S02]  /*0ed0*/  LOP3.LUT R10, R11, 0x808, R6, 0xf8, !PT ;  /* 0x000008080b0a7812 */ /* 0x000fe400078ef806 */
[----:B------:R-:W-:Y:S02]  /*0ee0*/  SHF.R.U32.HI R9, RZ, 0x9, R5 ;  /* 0x00000009ff097819 */ /* 0x000fe40000011605 */
[----:B------:R-:W-:Y:S01]  /*0ef0*/  LOP3.LUT R7, R8, 0x20, R7, 0xf8, !PT ;  /* 0x0000002008077812 */ /* 0x000fe200078ef807 */
[----:B------:R-:W-:Y:S01]  /*0f00*/  IMAD.SHL.U32 R8, R5, 0x80, RZ ;  /* 0x0000008005087824 */ /* 0x000fe200078e00ff */
[----:B------:R-:W-:-:S02]  /*0f10*/  SHF.R.U32.HI R6, RZ, 0xa, R5 ;  /* 0x0000000aff067819 */ /* 0x000fc40000011605 */
[----:B------:R-:W-:Y:S02]  /*0f20*/  LOP3.LUT R11, R10, 0x400, R9, 0xf8, !PT ;  /* 0x000004000a0b7812 */ /* 0x000fe400078ef809 */
[----:B------:R-:W-:Y:S02]  /*0f30*/  LOP3.LUT R9, R7, 0x10, R6, 0xf8, !PT ;  /* 0x0000001007097812 */ /* 0x000fe400078ef806 */
[--C-:B------:R-:W-:Y:S02]  /*0f40*/  SHF.R.U32.HI R6, RZ, 0x3, R5.reuse ;  /* 0x00000003ff067819 */ /* 0x100fe40000011605 */
[----:B------:R-:W-:Y:S02]  /*0f50*/  LOP3.LUT R11, R11, 0x100, R8, 0xf8, !PT ;  /* 0x000001000b0b7812 */ /* 0x000fe400078ef808 */
[--C-:B------:R-:W-:Y:S02]  /*0f60*/  SHF.R.U32.HI R8, RZ, 0x7, R5.reuse ;  /* 0x00000007ff087819 */ /* 0x100fe40000011605 */
[----:B------:R-:W-:-:S02]  /*0f70*/  SHF.R.U32.HI R7, RZ, 0x12, R5 ;  /* 0x00000012ff077819 */ /* 0x000fc40000011605 */
[----:B------:R-:W-:Y:S02]  /*0f80*/  LOP3.LUT R10, R9, 0x8, R6, 0xf8, !PT ;  /* 0x00000008090a7812 */ /* 0x000fe400078ef806 */
[----:B------:R-:W-:Y:S02]  /*0f90*/  LOP3.LUT R11, R11, 0x20, R8, 0xf8, !PT ;  /* 0x000000200b0b7812 */ /* 0x000fe400078ef808 */
[----:B------:R-:W-:Y:S02]  /*0fa0*/  SHF.R.U32.HI R8, RZ, 0x1a, R5 ;  /* 0x0000001aff087819 */ /* 0x000fe40000011605 */
[----:B------:R-:W-:Y:S02]  /*0fb0*/  LOP3.LUT R7, R10, 0x4, R7, 0xf8, !PT ;  /* 0x000000040a077812 */ /* 0x000fe400078ef807 */
[----:B------:R-:W-:Y:S02]  /*0fc0*/  LOP3.LUT R10, R11, 0x11, R6, 0xf8, !PT ;  /* 0x000000110b0a7812 */ /* 0x000fe400078ef806 */
[----:B------:R-:W-:-:S02]  /*0fd0*/  SHF.L.U32 R9, R5, 0x2, RZ ;  /* 0x0000000205097819 */ /* 0x000fc400000006ff */
[----:B------:R-:W-:Y:S02]  /*0fe0*/  LOP3.LUT R7, R7, 0x2, R8, 0xf8, !PT ;  /* 0x0000000207077812 */ /* 0x000fe400078ef808 */
[----:B------:R-:W-:Y:S02]  /*0ff0*/  SHF.R.U32.HI R6, RZ, 0x18, R5 ;  /* 0x00000018ff067819 */ /* 0x000fe40000011605 */
[----:B------:R-:W-:Y:S02]  /*1000*/  LOP3.LUT R9, R10, 0x4, R9, 0xf8, !PT ;  /* 0x000000040a097812 */ /* 0x000fe400078ef809 */
[----:B------:R-:W-:Y:S02]  /*1010*/  SHF.R.U32.HI R8, RZ, 0x15, R5 ;  /* 0x00000015ff087819 */ /* 0x000fe40000011605 */
[----:B------:R-:W-:Y:S02]  /*1020*/  LOP3.LUT R7, R7, 0x1, R6, 0xf8, !PT ;  /* 0x0000000107077812 */ /* 0x000fe400078ef806 */
[----:B------:R-:W-:-:S02]  /*1030*/  LOP3.LUT R9, R9, 0x2, R8, 0xf8, !PT ;  /* 0x0000000209097812 */ /* 0x000fc400078ef808 */
[----:B------:R-:W-:Y:S01]  /*1040*/  IADD3 R6, P1, PT, R2, 0x8, RZ ;  /* 0x0000000802067810 */ /* 0x000fe20007f3e0ff */
[----:B------:R0:W-:Y:S04]  /*1050*/  STG.E desc[UR6][R2.64], R7 ;  /* 0x0000000702007986 */ /* 0x0001e8000c101906 */
[----:B------:R0:W-:Y:S01]  /*1060*/  STG.E desc[UR6][R2.64+0x4], R9 ;  /* 0x0000040902007986 */ /* 0x0001e2000c101906 */
[----:B------:R-:W-:Y:S01]  /*1070*/  IMAD.X R11, RZ, RZ, R3, P1 ;  /* 0x000000ffff0b7224 */ /* 0x000fe200008e0603 */
[----:B------:R-:W-:Y:S06]  /*1080*/  @P0 BRA `(.L_x_2) ;  /* 0xfffffff800500947 */ /* 0x000fec000383ffff */
[----:B------:R-:W-:Y:S02]  /*1090*/  HFMA2 R13, -RZ, RZ, 1.5318393707275390625e-05, 6.103515625e-05 ;  /* 0x01010400ff0d7431 */ /* 0x000fe400000001ff */
[----:B------:R-:W-:Y:S02]  /*10a0*/  IMAD.MOV.U32 R12, RZ, RZ, 0x400 ;  /* 0x00000400ff0c7424 */ /* 0x000fe400078e00ff */
[----:B------:R-:W-:Y:S02]  /*10b0*/  HFMA2 R32, -RZ, RZ, 0, 4.76837158203125e-07 ;  /* 0x00000008ff207431 */ /* 0x000fe400000001ff */
[----:B------:R-:W-:Y:S02]  /*10c0*/  IMAD.MOV.U32 R14, RZ, RZ, 0x1010404 ;  /* 0x01010404ff0e7424 */ /* 0x000fe400078e00ff */
[----:B------:R-:W-:Y:S02]  /*10d0*/  HFMA2 R25, -RZ, RZ, 1.5318393707275390625e-05, 6.12735748291015625e-05 ;  /* 0x01010404ff197431 */ /* 0x000fe400000001ff */
[----:B------:R-:W-:Y:S01]  /*10e0*/  IMAD.MOV.U32 R15, RZ, RZ, 0x400 ;  /* 0x00000400ff0f7424 */ /* 0x000fe200078e00ff */
[----:B------:R-:W-:Y:S01]  /*10f0*/  MOV R19, 0x4 ;  /* 0x0000000400137802 */ /* 0x000fe20000000f00 */
[----:B------:R-:W-:Y:S01]  /*1100*/  IMAD.MOV.U32 R29, RZ, RZ, 0x404 ;  /* 0x00000404ff1d7424 */ /* 0x000fe200078e00ff */
[----:B------:R-:W-:Y:S01]  /*1110*/  MOV R5, RZ ;  /* 0x000000ff00057202 */ /* 0x000fe20000000f00 */
[----:B------:R-:W-:Y:S01]  /*1120*/  IMAD.MOV.U32 R30, RZ, RZ, 0x10404 ;  /* 0x00010404ff1e7424 */ /* 0x000fe200078e00ff */
[----:B------:R1:W-:Y:S01]  /*1130*/  STL.128 [R1+0x20], R12 ;  /* 0x0000200c01007387 */ /* 0x0003e20000100c00 */
[----:B------:R-:W-:-:S02]  /*1140*/  IMAD.MOV.U32 R31, RZ, RZ, 0x1000000 ;  /* 0x01000000ff1f7424 */ /* 0x000fc400078e00ff */
[----:B------:R-:W-:Y:S02]  /*1150*/  IMAD.MOV.U32 R28, RZ, RZ, RZ ;  /* 0x000000ffff1c7224 */ /* 0x000fe400078e00ff */
[----:B------:R-:W-:Y:S02]  /*1160*/  IMAD.MOV.U32 R33, RZ, RZ, 0x20208 ;  /* 0x00020208ff217424 */ /* 0x000fe400078e00ff */
[----:B------:R-:W-:Y:S01]  /*1170*/  IMAD.MOV.U32 R34, RZ, RZ, 0x20200 ;  /* 0x00020200ff227424 */ /* 0x000fe200078e00ff */
[----:B------:R2:W-:Y:S01]  /*1180*/  STL.128 [R1+0x70], R28 ;  /* 0x0000701c01007387 */ /* 0x0005e20000100c00 */
[----:B------:R-:W-:Y:S02]  /*1190*/  IMAD.MOV.U32 R35, RZ, RZ, 0x8000008 ;  /* 0x08000008ff237424 */ /* 0x000fe400078e00ff */
[----:B------:R-:W-:Y:S02]  /*11a0*/  IMAD.MOV.U32 R24, RZ, RZ, 0x10000 ;  /* 0x00010000ff187424 */ /* 0x000fe400078e00ff */
[----:B------:R-:W-:Y:S01]  /*11b0*/  IMAD.MOV.U32 R27, RZ, RZ, 0x1010000 ;  /* 0x01010000ff1b7424 */ /* 0x000fe200078e00ff */
[----:B------:R-:W-:Y:S01]  /*11c0*/  STL.128 [R1+0x2d0], R32 ;  /* 0x0002d02001007387 */ /* 0x000fe20000100c00 */
[----:B------:R-:W-:-:S02]  /*11d0*/  IMAD.MOV.U32 R26, RZ, RZ, 0x4 ;  /* 0x00000004ff1a7424 */ /* 0x000fc400078e00ff */
[----:B-1----:R-:W-:Y:S02]  /*11e0*/  IMAD.MOV.U32 R13, RZ, RZ, 0x1000000 ;  /* 0x01000000ff0d7424 */ /* 0x002fe400078e00ff */
[----:B------:R-:W-:Y:S01]  /*11f0*/  IMAD.MOV.U32 R12, RZ, RZ, 0x1010400 ;  /* 0x01010400ff0c7424 */ /* 0x000fe200078e00ff */
[----:B------:R1:W-:Y:S01]  /*1200*/  STL.128 [R1+0x80], R24 ;  /* 0x0000801801007387 */ /* 0x0003e20000100c00 */
[----:B------:R-:W-:Y:S02]  /*1210*/  IMAD.MOV.U32 R14, RZ, RZ, 0x1000000 ;  /* 0x01000000ff0e7424 */ /* 0x000fe400078e00ff */
[----:B------:R-:W-:Y:S02]  /*1220*/  IMAD.MOV.U32 R8, RZ, RZ, 0x1010004 ;  /* 0x01010004ff087424 */ /* 0x000fe400078e00ff */
[----:B--2---:R-:W-:Y:S02]  /*1230*/  HFMA2 R29, -RZ, RZ, 5.9604644775390625e-08, 6.103515625e-05 ;  /* 0x00010400ff1d7431 */ /* 0x004fe400000001ff */
[----:B------:R-:W-:Y:S01]  /*1240*/  IMAD.MOV.U32 R31, RZ, RZ, 0x1010004 ;  /* 0x01010004ff1f7424 */ /* 0x000fe200078e00ff */
[----:B------:R2:W-:Y:S01]  /*1250*/  STL.128 [R1+0x90], R12 ;  /* 0x0000900c01007387 */ /* 0x0005e20000100c00 */
[----:B------:R-:W-:-:S02]  /*1260*/  IMAD.MOV.U32 R28, RZ, RZ, 0x10004 ;  /* 0x00010004ff1c7424 */ /* 0x000fc400078e00ff */
[----:B------:R-:W-:Y:S02]  /*1270*/  IMAD.MOV.U32 R30, RZ, RZ, RZ ;  /* 0x000000ffff1e7224 */ /* 0x000fe400078e00ff */
[----:B0-----:R-:W-:Y:S02]  /*1280*/  IMAD.MOV.U32 R9, RZ, RZ, 0x10404 ;  /* 0x00010404ff097424 */ /* 0x001fe400078e00ff */
[----:B------:R-:W-:Y:S01]  /*1290*/  IMAD.MOV.U32 R10, RZ, RZ, 0x4 ;  /* 0x00000004ff0a7424 */ /* 0x000fe200078e00ff */
[----:B------:R0:W-:Y:S01]  /*12a0*/  STL.128 [R1+0xf0], R28 ;  /* 0x0000f01c01007387 */ /* 0x0001e20000100c00 */
[----:B------:R-:W-:Y:S02]  /*12b0*/  IMAD.MOV.U32 R11, RZ, RZ, 0x10000 ;  /* 0x00010000ff0b7424 */ /* 0x000fe400078e00ff */
[----:B-1----:R-:W-:Y:S02]  /*12c0*/  IMAD.MOV.U32 R24, RZ, RZ, 0x404 ;  /* 0x00000404ff187424 */ /* 0x002fe400078e00ff */
[----:B------:R-:W-:Y:S01]  /*12d0*/  IMAD.MOV.U32 R25, RZ, RZ, 0x1000400 ;  /* 0x01000400ff197424 */ /* 0x000fe200078e00ff */
[----:B------:R-:W1:Y:S01]  /*12e0*/  LDC.64 R34, c[0x0][0x380] ;  /* 0x0000e000ff227b82 */ /* 0x000e620000000a00 */
[----:B------:R-:W-:Y:S01]  /*12f0*/  IMAD.MOV.U32 R26, RZ, RZ, 0x1000400 ;  /* 0x01000400ff1a7424 */ /* 0x000fe200078e00ff */
[----:B--2---:R-:W-:Y:S01]  /*1300*/  MOV R14, 0x8000 ;  /* 0x00008000000e7802 */ /* 0x004fe20000000f00 */
[----:B------:R-:W-:Y:S01]  /*1310*/  IMAD.MOV.U32 R12, RZ, RZ, -0x7fef7fe0 ;  /* 0x80108020ff0c7424 */ /* 0x000fe200078e00ff */
[----:B------:R2:W-:Y:S01]  /*1320*/  STL.128 [R1+0x10], R8 ;  /* 0x0000100801007387 */ /* 0x0005e20000100c00 */
[----:B------:R-:W-:-:S02]  /*1330*/  IMAD.MOV.U32 R13, RZ, RZ, -0x7fff8000 ;  /* 0x80008000ff0d7424 */ /* 0x000fc400078e00ff */
[----:B------:R-:W-:Y:S02]  /*1340*/  IMAD.MOV.U32 R15, RZ, RZ, 0x108020 ;  /* 0x00108020ff0f7424 */ /* 0x000fe400078e00ff */
[----:B------:R-:W-:Y:S02]  /*1350*/  IMAD.MOV.U32 R27, RZ, RZ, RZ ;  /* 0x000000ffff1b7224 */ /* 0x000fe400078e00ff */
[----:B0-----:R-:W-:Y:S01]  /*1360*/  IMAD.MOV.U32 R28, RZ, RZ, 0x8020 ;  /* 0x00008020ff1c7424 */ /* 0x001fe200078e00ff */
[----:B------:R0:W-:Y:S01]  /*1370*/  STL.128 [R1+0x100], R12 ;  /* 0x0001000c01007387 */ /* 0x0001e20000100c00 */
[----:B------:R-:W-:Y:S02]  /*1380*/  IMAD.MOV.U32 R29, RZ, RZ, -0x7fef8000 ;  /* 0x80108000ff1d7424 */ /* 0x000fe400078e00ff */
[----:B------:R-:W-:Y:S01]  /*1390*/  IMAD.MOV.U32 R30, RZ, RZ, -0x7ff00000 ;  /* 0x80100000ff1e7424 */ /* 0x000fe200078e00ff */
[----:B------:R3:W-:Y:S01]  /*13a0*/  STL.128 [R1+0xe0], R24 ;  /* 0x0000e01801007387 */ /* 0x0007e20000100c00 */
[----:B------:R-:W-:-:S02]  /*13b0*/  IMAD.MOV.U32 R31, RZ, RZ, 0x8020 ;  /* 0x00008020ff1f7424 */ /* 0x000fc400078e00ff */
[----:B------:R-:W-:Y:S01]  /*13c0*/  IMAD.MOV.U32 R20, RZ, RZ, 0x404 ;  /* 0x00000404ff147424 */ /* 0x000fe200078e00ff */
[----:B--2---:R-:W-:Y:S01]  /*13d0*/  MOV R11, 0x10004 ;  /* 0x00010004000b7802 */ /* 0x004fe20000000f00 */
[----:B------:R-:W-:Y:S01]  /*13e0*/  IMAD.MOV.U32 R8, RZ, RZ, 0x10004 ;  /* 0x00010004ff087424 */ /* 0x000fe200078e00ff */
[----:B------:R2:W-:Y:S01]  /*13f0*/  STL.128 [R1+0x170], R28 ;  /* 0x0001701c01007387 */ /* 0x0005e20000100c00 */
[----:B------:R-:W-:Y:S02]  /*1400*/  IMAD.MOV.U32 R9, RZ, RZ, 0x1000004 ;  /* 0x01000004ff097424 */ /* 0x000fe400078e00ff */
[----:B------:R-:W-:Y:S02]  /*1410*/  IMAD.MOV.U32 R10, RZ, RZ, 0x1000004 ;  /* 0x01000004ff0a7424 */ /* 0x000fe400078e00ff */
[----:B------:R-:W-:Y:S02]  /*1420*/  IMAD.MOV.U32 R21, RZ, RZ, 0x1000400 ;  /* 0x01000400ff157424 */ /* 0x000fe400078e00ff */
[----:B0-----:R-:W-:-:S02]  /*1430*/  HFMA2 R12, -RZ, RZ, -0.0 , 0 ;  /* 0x80000000ff0c7431 */ /* 0x001fc400000001ff */
[----:B------:R-:W-:Y:S01]  /*1440*/  IMAD.MOV.U32 R13, RZ, RZ, 0x8000 ;  /* 0x00008000ff0d7424 */ /* 0x000fe200078e00ff */
[----:B------:R0:W-:Y:S01]  /*1450*/  STL.128 [R1+0x60], R8 ;  /* 0x0000600801007387 */ /* 0x0001e20000100c00 */
[----:B------:R-:W-:Y:S01]  /*1460*/  IMAD.MOV.U32 R14, RZ, RZ, 0x108020 ;  /* 0x00108020ff0e7424 */ /* 0x000fe200078e00ff */
[----:B---3--:R-:W-:Y:S01]  /*1470*/  MOV R27, 0x108000 ;  /* 0x00108000001b7802 */ /* 0x008fe20000000f00 */
[----:B------:R-:W-:Y:S02]  /*1480*/  IMAD.MOV.U32 R15, RZ, RZ, -0x7ff00000 ;  /* 0x80100000ff0f7424 */ /* 0x000fe400078e00ff */
[----:B------:R-:W-:Y:S02]  /*1490*/  IMAD.MOV.U32 R24, RZ, RZ, 0x100020 ;  /* 0x00100020ff187424 */ /* 0x000fe400078e00ff */
[----:B------:R-:W-:Y:S01]  /*14a0*/  IMAD.MOV.U32 R25, RZ, RZ, -0x7fffffe0 ;  /* 0x80000020ff197424 */ /* 0x000fe200078e00ff */
[----:B------:R3:W-:Y:S01]  /*14b0*/  STL.128 [R1+0x150], R12 ;  /* 0x0001500c01007387 */ /* 0x0007e20000100c00 */
[----:B--2---:R-:W-:Y:S01]  /*14c0*/  IMAD.MOV.U32 R29, RZ, RZ, -0x7fefffe0 ;  /* 0x80100020ff1d7424 */ /* 0x004fe200078e00ff */
[----:B------:R-:W-:Y:S01]  /*14d0*/  MOV R31, 0x108000 ;  /* 0x00108000001f7802 */ /* 0x000fe20000000f00 */
[----:B------:R-:W-:-:S02]  /*14e0*/  IMAD.MOV.U32 R30, RZ, RZ, -0x7fef7fe0 ;  /* 0x80108020ff1e7424 */ /* 0x000fc400078e00ff */
[----:B------:R-:W-:Y:S02]  /*14f0*/  IMAD.MOV.U32 R28, RZ, RZ, -0x80000000 ;  /* 0x80000000ff1c7424 */ /* 0x000fe400078e00ff */
[----:B------:R-:W-:Y:S01]  /*1500*/  IMAD.MOV.U32 R26, RZ, RZ, RZ ;  /* 0x000000ffff1a7224 */ /* 0x000fe200078e00ff */
[----:B0-----:R-:W-:Y:S01]  /*1510*/  MOV R9, 0x404 ;  /* 0x0000040400097802 */ /* 0x001fe20000000f00 */
[----:B------:R-:W-:Y:S01]  /*1520*/  IMAD.MOV.U32 R8, RZ, RZ, 0x1000004 ;  /* 0x01000004ff087424 */ /* 0x000fe200078e00ff */
[----:B------:R0:W-:Y:S01]  /*1530*/  STL.128 [R1+0x1f0], R28 ;  /* 0x0001f01c01007387 */ /* 0x0001e20000100c00 */
[----:B------:R-:W-:Y:S02]  /*1540*/  IMAD.MOV.U32 R11, RZ, RZ, 0x1010400 ;  /* 0x01010400ff0b7424 */ /* 0x000fe400078e00ff */
[----:B------:R-:W-:Y:S01]  /*1550*/  IMAD.MOV.U32 R10, RZ, RZ, 0x10404 ;  /* 0x00010404ff0a7424 */ /* 0x000fe200078e00ff */
[----:B------:R2:W-:Y:S01]  /*1560*/  STL.128 [R1+0x160], R24 ;  /* 0x0001601801007387 */ /* 0x0005e20000100c00 */
[----:B------:R-:W-:-:S02]  /*1570*/  IMAD.MOV.U32 R22, RZ, RZ, 0x1000400 ;  /* 0x01000400ff167424 */ /* 0x000fc400078e00ff */
[----:B---3--:R-:W-:Y:S02]  /*1580*/  HFMA2 R13, -RZ, RZ, 0, 1.9073486328125e-06 ;  /* 0x00000020ff0d7431 */ /* 0x008fe400000001ff */
[----:B------:R-:W-:Y:S01]  /*1590*/  IMAD.MOV.U32 R12, RZ, RZ, 0x108020 ;  /* 0x00108020ff0c7424 */ /* 0x000fe200078e00ff */
[----:B------:R3:W-:Y:S01]  /*15a0*/  STL.128 [R1+0xd0], R8 ;  /* 0x0000d00801007387 */ /* 0x0007e20000100c00 */
[----:B------:R-:W-:Y:S02]  /*15b0*/  IMAD.MOV.U32 R14, RZ, RZ, 0x8000 ;  /* 0x00008000ff0e7424 */ /* 0x000fe400078e00ff */
[----:B------:R-:W-:Y:S02]  /*15c0*/  IMAD.MOV.U32 R15, RZ, RZ, -0x80000000 ;  /* 0x80000000ff0f7424 */ /* 0x000fe400078e00ff */
[----:B------:R-:W-:Y:S02]  /*15d0*/  IMAD.MOV.U32 R23, RZ, RZ, 0x10400 ;  /* 0x00010400ff177424 */ /* 0x000fe400078e00ff */
[----:B------:R-:W-:Y:S01]  /*15e0*/  IMAD.MOV.U32 R16, RZ, RZ, 0x1000404 ;  /* 0x01000404ff107424 */ /* 0x000fe200078e00ff */
[----:B------:R4:W-:Y:S01]  /*15f0*/  STL.128 [R1+0x1b0], R12 ;  /* 0x0001b00c01007387 */ /* 0x0009e20000100c00 */
[----:B0-----:R-:W-:-:S02]  /*1600*/  IMAD.MOV.U32 R28, RZ, RZ, 0x8000208 ;  /* 0x08000208ff1c7424 */ /* 0x001fc400078e00ff */
[----:B------:R-:W-:Y:S02]  /*1610*/  IMAD.MOV.U32 R29, RZ, RZ, 0x20200 ;  /* 0x00020200ff1d7424 */ /* 0x000fe400078e00ff */
[----:B--2---:R-:W-:Y:S02]  /*1620*/  HFMA2 R24, -RZ, RZ, 9.5367431640625e-07, -0.0 ;  /* 0x00108000ff187431 */ /* 0x004fe400000001ff */
[----:B------:R-:W-:Y:S01]  /*1630*/  IMAD.MOV.U32 R30, RZ, RZ, 0x20000 ;  /* 0x00020000ff1e7424 */ /* 0x000fe200078e00ff */
[----:B------:R0:W-:Y:S01]  /*1640*/  STL.128 [R1+0x40], R20 ;  /* 0x0000401401007387 */ /* 0x0001e20000100c00 */
[----:B------:R-:W-:Y:S02]  /*1650*/  IMAD.MOV.U32 R31, RZ, RZ, 0x8000208 ;  /* 0x08000208ff1f7424 */ /* 0x000fe400078e00ff */
[----:B------:R-:W-:Y:S02]  /*1660*/  IMAD.MOV.U32 R26, RZ, RZ, -0x7fff8000 ;  /* 0x80008000ff1a7424 */ /* 0x000fe400078e00ff */
[----:B------:R-:W-:Y:S01]  /*1670*/  IMAD.MOV.U32 R25, RZ, RZ, RZ ;  /* 0x000000ffff197224 */ /* 0x000fe200078e00ff */
[----:B------:R2:W-:Y:S01]  /*1680*/  STL.128 [R1+0x260], R28 ;  /* 0x0002601c01007387 */ /* 0x0005e20000100c00 */
[----:B------:R-:W-:-:S02]  /*1690*/  IMAD.MOV.U32 R27, RZ, RZ, 0x8020 ;  /* 0x00008020ff1b7424 */ /* 0x000fc400078e00ff */
[----:B---3--:R-:W-:Y:S01]  /*16a0*/  IMAD.MOV.U32 R8, RZ, RZ, 0x108000 ;  /* 0x00108000ff087424 */ /* 0x008fe200078e00ff */
[----:B----4-:R-:W-:Y:S01]  /*16b0*/  MOV R15, 0x20000 ;  /* 0x00020000000f7802 */ /* 0x010fe20000000f00 */
[----:B------:R-:W-:Y:S01]  /*16c0*/  IMAD.MOV.U32 R12, RZ, RZ, 0x20008 ;  /* 0x00020008ff0c7424 */ /* 0x000fe200078e00ff */
[----:B------:R3:W-:Y:S01]  /*16d0*/  STL.128 [R1+0x1e0], R24 ;  /* 0x0001e01801007387 */ /* 0x0007e20000100c00 */
[----:B------:R-:W-:Y:S02]  /*16e0*/  IMAD.MOV.U32 R13, RZ, RZ, 0x8000008 ;  /* 0x08000008ff0d7424 */ /* 0x000fe400078e00ff */
[----:B------:R-:W-:Y:S02]  /*16f0*/  IMAD.MOV.U32 R14, RZ, RZ, 0x8000008 ;  /* 0x08000008ff0e7424 */ /* 0x000fe400078e00ff */
[----:B0-----:R-:W-:Y:S02]  /*1700*/  HFMA2 R23, -RZ, RZ, 5.9604644775390625e-08, 6.12735748291015625e-05 ;  /* 0x00010404ff177431 */ /* 0x001fe400000001ff */
[----:B------:R-:W-:-:S02]  /*1710*/  IMAD.MOV.U32 R9, RZ, RZ, 0x100020 ;  /* 0x00100020ff097424 */ /* 0x000fc400078e00ff */
[----:B------:R-:W-:Y:S01]  /*1720*/  IMAD.MOV.U32 R10, RZ, RZ, -0x7fff7fe0 ;  /* 0x80008020ff0a7424 */ /* 0x000fe200078e00ff */
[----:B------:R0:W-:Y:S01]  /*1730*/  STL.128 [R1+0x220], R12 ;  /* 0x0002200c01007387 */ /* 0x0001e20000100c00 */
[----:B------:R-:W-:Y:S01]  /*1740*/  IMAD.MOV.U32 R11, RZ, RZ, RZ ;  /* 0x000000ffff0b7224 */ /* 0x000fe200078e00ff */
[----:B--2---:R-:W-:Y:S01]  /*1750*/  MOV R29, 0x20000 ;  /* 0x00020000001d7802 */ /* 0x004fe20000000f00 */
[----:B------:R-:W-:Y:S02]  /*1760*/  IMAD.MOV.U32 R30, RZ, RZ, 0x8000000 ;  /* 0x08000000ff1e7424 */ /* 0x000fe400078e00ff */
[----:B------:R-:W-:Y:S01]  /*1770*/  IMAD.MOV.U32 R31, RZ, RZ, 0x8020208 ;  /* 0x08020208ff1f7424 */ /* 0x000fe200078e00ff */
[----:B------:R2:W-:Y:S01]  /*1780*/  STL.128 [R1+0x140], R8 ;  /* 0x0001400801007387 */ /* 0x0005e20000100c00 */
[----:B------:R-:W-:Y:S01]  /*1790*/  IMAD.MOV.U32 R17, RZ, RZ, 0x1010004 ;  /* 0x01010004ff117424 */ /* 0x000fe200078e00ff */
[----:B---3--:R-:W-:Y:S01]  /*17a0*/  MOV R27, 0x20208 ;  /* 0x00020208001b7802 */ /* 0x008fe20000000f00 */
[----:B------:R-:W-:Y:S01]  /*17b0*/  IMAD.MOV.U32 R24, RZ, RZ, 0x20200 ;  /* 0x00020200ff187424 */ /* 0x000fe200078e00ff */
[----:B------:R-:W-:Y:S01]  /*17c0*/  STL.128 [R1+0x2c0], R28 ;  /* 0x0002c01c01007387 */ /* 0x000fe20000100c00 */
[----:B------:R-:W-:-:S02]  /*17d0*/  IMAD.MOV.U32 R25, RZ, RZ, 0x8020000 ;  /* 0x08020000ff197424 */ /* 0x000fc400078e00ff */
[----:B------:R-:W-:Y:S02]  /*17e0*/  IMAD.MOV.U32 R26, RZ, RZ, 0x8020008 ;  /* 0x08020008ff1a7424 */ /* 0x000fe400078e00ff */
[----:B------:R-:W-:Y:S02]  /*17f0*/  IMAD.MOV.U32 R18, RZ, RZ, 0x1000000 ;  /* 0x01000000ff127424 */ /* 0x000fe400078e00ff */
[----:B0-----:R-:W-:Y:S01]  /*1800*/  IMAD.MOV.U32 R12, RZ, RZ, 0x20000 ;  /* 0x00020000ff0c7424 */ /* 0x001fe200078e00ff */
[----:B------:R0:W-:Y:S01]  /*1810*/  STL.128 [R1+0x250], R24 ;  /* 0x0002501801007387 */ /* 0x0001e20000100c00 */
[----:B------:R-:W-:Y:S02]  /*1820*/  IMAD.MOV.U32 R14, RZ, RZ, 0x8000200 ;  /* 0x08000200ff0e7424 */ /* 0x000fe400078e00ff */
[----:B------:R-:W-:Y:S01]  /*1830*/  IMAD.MOV.U32 R13, RZ, RZ, 0x8020200 ;  /* 0x08020200ff0d7424 */ /* 0x000fe200078e00ff */
[----:B------:R3:W-:Y:S01]  /*1840*/  STL.128 [R1+0x30], R16 ;  /* 0x0000301001007387 */ /* 0x0007e20000100c00 */
[----:B------:R-:W-:-:S02]  /*1850*/  IMAD.MOV.U32 R15, RZ, RZ, RZ ;  /* 0x000000ffff0f7224 */ /* 0x000fc400078e00ff */
[----:B------:R-:W-:Y:S02]  /*1860*/  IMAD.MOV.U32 R21, RZ, RZ, 0x4 ;  /* 0x00000004ff157424 */ /* 0x000fe400078e00ff */
[----:B------:R-:W-:Y:S01]  /*1870*/  IMAD.MOV.U32 R22, RZ, RZ, 0x1000404 ;  /* 0x01000404ff167424 */ /* 0x000fe200078e00ff */
[----:B------:R4:W-:Y:S01]  /*1880*/  STL.128 [R1+0x290], R12 ;  /* 0x0002900c01007387 */ /* 0x0009e20000100c00 */
[----:B------:R-:W-:Y:S02]  /*1890*/  IMAD.MOV.U32 R20, RZ, RZ, 0x400 ;  /* 0x00000400ff147424 */ /* 0x000fe400078e00ff */
[----:B--2---:R-:W-:Y:S02]  /*18a0*/  IMAD.MOV.U32 R8, RZ, RZ, -0x7ff00000 ;  /* 0x80100000ff087424 */ /* 0x004fe400078e00ff */
[----:B------:R-:W-:Y:S01]  /*18b0*/  IMAD.MOV.U32 R11, RZ, RZ, -0x7fef7fe0 ;  /* 0x80108020ff0b7424 */ /* 0x000fe200078e00ff */
[----:B0-----:R-:W-:Y:S01]  /*18c0*/  MOV R27, 0x2001 ;  /* 0x00002001001b7802 */ /* 0x001fe20000000f00 */
[----:B------:R-:W-:Y:S01]  /*18d0*/  IMAD.MOV.U32 R24, RZ, RZ, 0x802080 ;  /* 0x00802080ff187424 */ /* 0x000fe200078e00ff */
[----:B------:R0:W-:Y:S01]  /*18e0*/  STL.128 [R1+0xb0], R20 ;  /* 0x0000b01401007387 */ /* 0x0001e20000100c00 */
[----:B------:R-:W-:Y:S01]  /*18f0*/  IMAD.MOV.U32 R25, RZ, RZ, 0x800081 ;  /* 0x00800081ff197424 */ /* 0x000fe200078e00ff */
[----:B---3--:R-:W-:Y:S01]  /*1900*/  MOV R17, 0x10000 ;  /* 0x0001000000117802 */ /* 0x008fe20000000f00 */
[----:B------:R-:W-:-:S02]  /*1910*/  IMAD.MOV.U32 R26, RZ, RZ, 0x800001 ;  /* 0x00800001ff1a7424 */ /* 0x000fc400078e00ff */
[----:B------:R-:W-:Y:S02]  /*1920*/  IMAD.MOV.U32 R9, RZ, RZ, -0x7fff8000 ;  /* 0x80008000ff097424 */ /* 0x000fe400078e00ff */
[----:B------:R-:W-:Y:S01]  /*1930*/  IMAD.MOV.U32 R10, RZ, RZ, 0x20 ;  /* 0x00000020ff0a7424 */ /* 0x000fe200078e00ff */
[----:B----4-:R-:W2:Y:S01]  /*1940*/  LDC.64 R14, c[0x0][0x390] ;  /* 0x0000e400ff0e7b82 */ /* 0x010ea20000000a00 */
[----:B------:R3:W-:Y:S01]  /*1950*/  STL.128 [R1+0x310], R24 ;  /* 0x0003101801007387 */ /* 0x0007e20000100c00 */
[----:B------:R-:W-:Y:S02]  /*1960*/  IMAD.MOV.U32 R18, RZ, RZ, 0x10400 ;  /* 0x00010400ff127424 */ /* 0x000fe400078e00ff */
[----:B------:R-:W-:Y:S01]  /*1970*/  IMAD.MOV.U32 R19, RZ, RZ, 0x1000004 ;  /* 0x01000004ff137424 */ /* 0x000fe200078e00ff */
[----:B------:R4:W-:Y:S01]  /*1980*/  STL.128 [R1+0x1a0], R8 ;  /* 0x0001a00801007387 */ /* 0x0009e20000100c00 */
[----:B------:R-:W-:Y:S02]  /*1990*/  IMAD.MOV.U32 R16, RZ, RZ, 0x1010004 ;  /* 0x01010004ff107424 */ /* 0x000fe400078e00ff */
[----:B------:R-:W-:-:S02]  /*19a0*/  IMAD.MOV.U32 R4, RZ, RZ, 0x1010400 ;  /* 0x01010400ff047424 */ /* 0x000fc400078e00ff */
[----:B0-----:R-:W-:Y:S02]  /*19b0*/  HFMA2 R20, -RZ, RZ, -0.0 , 1.9073486328125e-06 ;  /* 0x80000020ff147431 */ /* 0x001fe400000001ff */
[----:B------:R-:W-:Y:S01]  /*19c0*/  IMAD.MOV.U32 R6, RZ, RZ, 0x10000 ;  /* 0x00010000ff067424 */ /* 0x000fe200078e00ff */
[----:B------:R0:W-:Y:S01]  /*19d0*/  STL.128 [R1+0xa0], R16 ;  /* 0x0000a01001007387 */ /* 0x0001e20000100c00 */
[----:B------:R-:W-:Y:S02]  /*19e0*/  IMAD.MOV.U32 R7, RZ, RZ, 0x1010404 ;  /* 0x01010404ff077424 */ /* 0x000fe400078e00ff */
[----:B------:R-:W-:Y:S02]  /*19f0*/  IMAD.MOV.U32 R21, RZ, RZ, -0x7fef7fe0 ;  /* 0x80108020ff157424 */ /* 0x000fe400078e00ff */
[----:B------:R-:W-:Y:S02]  /*1a00*/  IMAD.MOV.U32 R22, RZ, RZ, -0x7fef8000 ;  /* 0x80108000ff167424 */ /* 0x000fe400078e00ff */
[----:B------:R-:W-:-:S02]  /*1a10*/  IMAD.MOV.U32 R23, RZ, RZ, -0x80000000 ;  /* 0x80000000ff177424 */ /* 0x000fc400078e00ff */
[----:B------:R-:W-:Y:S02]  /*1a20*/  IMAD.MOV.U32 R37, RZ, RZ, 0x802000 ;  /* 0x00802000ff257424 */ /* 0x000fe400078e00ff */
[----:B------:R-:W-:Y:S01]  /*1a30*/  IMAD.MOV.U32 R38, RZ, RZ, 0x802000 ;  /* 0x00802000ff267424 */ /* 0x000fe200078e00ff */
[----:B--2---:R-:W2:Y:S01]  /*1a40*/  LDG.E.U8 R32, desc[UR6][R14.64] ;  /* 0x000000060e207981 */ /* 0x004ea2000c1e1100 */
[----:B------:R-:W-:Y:S02]  /*1a50*/  IMAD.MOV.U32 R39, RZ, RZ, 0x802081 ;  /* 0x00802081ff277424 */ /* 0x000fe400078e00ff */
[----:B------:R-:W-:Y:S01]  /*1a60*/  IMAD.MOV.U32 R36, RZ, RZ, RZ ;  /* 0x000000ffff247224 */ /* 0x000fe200078e00ff */
[----:B------:R-:W2:Y:S04]  /*1a70*/  LDG.E.U8 R31, desc[UR6][R14.64+0x1] ;  /* 0x000001060e1f7981 */ /* 0x000ea8000c1e1100 */
[----:B------:R-:W5:Y:S04]  /*1a80*/  LDG.E.U8 R28, desc[UR6][R14.64+0x2] ;  /* 0x000002060e1c7981 */ /* 0x000f68000c1e1100 */
[----:B------:R-:W5:Y:S04]  /*1a90*/  LDG.E.U8 R30, desc[UR6][R14.64+0x4] ;  /* 0x000004060e1e7981 */ /* 0x000f68000c1e1100 */
[----:B------:R-:W5:Y:S04]  /*1aa0*/  LDG.E.U8 R29, desc[UR6][R14.64+0x5] ;  /* 0x000005060e1d7981 */ /* 0x000f68000c1e1100 */
[----:B------:R-:W5:Y:S04]  /*1ab0*/  LDG.E.U8 R2, desc[UR6][R14.64+0x6] ;  /* 0x000006060e027981 */ /* 0x000f68000c1e1100 */
[----:B------:R-:W5:Y:S04]  /*1ac0*/  LDG.E.U8 R3, desc[UR6][R14.64+0x3] ;  /* 0x000003060e037981 */ /* 0x000f68000c1e1100 */
[----:B------:R1:W5:Y:S01]  /*1ad0*/  LDG.E.U8 R0, desc[UR6][R14.64+0x7] ;  /* 0x000007060e007981 */ /* 0x000362000c1e1100 */
[----:B---3--:R-:W-:Y:S01]  /*1ae0*/  IMAD.MOV.U32 R24, RZ, RZ, 0x2080 ;  /* 0x00002080ff187424 */ /* 0x008fe200078e00ff */
[----:B------:R-:W-:Y:S01]  /*1af0*/  MOV R27, 0x1 ;  /* 0x00000001001b7802 */ /* 0x000fe20000000f00 */
[----:B------:R-:W-:-:S02]  /*1b00*/  IMAD.MOV.U32 R25, RZ, RZ, 0x800080 ;  /* 0x00800080ff197424 */ /* 0x000fc400078e00ff */
[----:B----4-:R-:W-:Y:S02]  /*1b10*/  HFMA2 R10, -RZ, RZ, 1.1920928955078125e-07, 3.0994415283203125e-05 ;  /* 0x00020208ff0a7431 */ /* 0x010fe400000001ff */
[----:B------:R-:W-:Y:S01]  /*1b20*/  IMAD.MOV.U32 R26, RZ, RZ, 0x800081 ;  /* 0x00800081ff1a7424 */ /* 0x000fe200078e00ff */
[----:B------:R3:W-:Y:S01]  /*1b30*/  STL.128 [R1], R4 ;  /* 0x0000000401007387 */ /* 0x0007e20000100c00 */
[----:B0-----:R-:W-:Y:S02]  /*1b40*/  IMAD.MOV.U32 R16, RZ, RZ, 0x100000 ;  /* 0x00100000ff107424 */ /* 0x001fe400078e00ff */
[----:B------:R-:W-:Y:S01]  /*1b50*/  IMAD.MOV.U32 R17, RZ, RZ, 0x20 ;  /* 0x00000020ff117424 */ /* 0x000fe200078e00ff */
[----:B------:R0:W-:Y:S01]  /*1b60*/  STL.128 [R1+0x3a0], R24 ;  /* 0x0003a01801007387 */ /* 0x0001e20000100c00 */
[----:B------:R-:W-:Y:S02]  /*1b70*/  IMAD.MOV.U32 R18, RZ, RZ, -0x7fefffe0 ;  /* 0x80100020ff127424 */ /* 0x000fe400078e00ff */
[----:B------:R-:W-:Y:S01]  /*1b80*/  IMAD.MOV.U32 R19, RZ, RZ, -0x7fff7fe0 ;  /* 0x80008020ff137424 */ /* 0x000fe200078e00ff */
[----:B------:R4:W-:Y:S01]  /*1b90*/  STL.128 [R1+0x120], R20 ;  /* 0x0001201401007387 */ /* 0x0009e20000100c00 */
[----:B------:R-:W-:-:S02]  /*1ba0*/  IMAD.MOV.U32 R8, RZ, RZ, 0x8000200 ;  /* 0x08000200ff087424 */ /* 0x000fc400078e00ff */
[----:B------:R-:W-:Y:S01]  /*1bb0*/  IMAD.MOV.U32 R11, RZ, RZ, 0x8000200 ;  /* 0x08000200ff0b7424 */ /* 0x000fe200078e00ff */
[----:B------:R1:W-:Y:S01]  /*1bc0*/  STL.128 [R1+0x110], R16 ;  /* 0x0001101001007387 */ /* 0x0003e20000100c00 */
[----:B------:R-:W-:Y:S02]  /*1bd0*/  IMAD.MOV.U32 R9, RZ, RZ, RZ ;  /* 0x000000ffff097224 */ /* 0x000fe400078e00ff */
[----:B---3--:R-:W-:Y:S02]  /*1be0*/  HFMA2 R5, -RZ, RZ, 1.5318393707275390625e-05, 0 ;  /* 0x01010000ff057431 */ /* 0x008fe400000001ff */
[----:B------:R-:W-:Y:S01]  /*1bf0*/  IMAD.MOV.U32 R4, RZ, RZ, 0x10400 ;  /* 0x00010400ff047424 */ /* 0x000fe200078e00ff */
[----:B------:R3:W-:Y:S01]  /*1c00*/  STL.128 [R1+0x210], R8 ;  /* 0x0002100801007387 */ /* 0x0007e20000100c00 */
[----:B------:R-:W-:Y:S02]  /*1c10*/  IMAD.MOV.U32 R6, RZ, RZ, 0x1010000 ;  /* 0x01010000ff067424 */ /* 0x000fe400078e00ff */
[----:B0-----:R-:W-:-:S02]  /*1c20*/  HFMA2 R25, -RZ, RZ, 4.76837158203125e-07, 0 ;  /* 0x00080000ff197431 */ /* 0x001fc400000001ff */
[----:B------:R-:W-:Y:S01]  /*1c30*/  IMAD.MOV.U32 R24, RZ, RZ, 0x40080100 ;  /* 0x40080100ff187424 */ /* 0x000fe200078e00ff */
[----:B------:R-:W-:Y:S01]  /*1c40*/  STL.128 [R1+0x320], R36 ;  /* 0x0003202401007387 */ /* 0x000fe20000100c00 */
[----:B------:R-:W-:Y:S01]  /*1c50*/  IMAD.MOV.U32 R26, RZ, RZ, 0x2000100 ;  /* 0x02000100ff1a7424 */ /* 0x000fe200078e00ff */
[----:B----4-:R-:W-:Y:S01]  /*1c60*/  MOV R21, 0x80108000 ;  /* 0x8010800000157802 */ /* 0x010fe20000000f00 */
[----:B------:R-:W-:Y:S02]  /*1c70*/  IMAD.MOV.U32 R27, RZ, RZ, 0x40080100 ;  /* 0x40080100ff1b7424 */ /* 0x000fe400078e00ff */
[----:B------:R-:W-:Y:S02]  /*1c80*/  IMAD.MOV.U32 R7, RZ, RZ, 0x1000404 ;  /* 0x01000404ff077424 */ /* 0x000fe400078e00ff */
[----:B-1----:R-:W-:Y:S02]  /*1c90*/  HFMA2 R17, -RZ, RZ, 9.5367431640625e-07, -1.9073486328125e-06 ;  /* 0x00108020ff117431 */ /* 0x002fe400000001ff */
[----:B------:R-:W-:Y:S01]  /*1ca0*/  IMAD.MOV.U32 R22, RZ, RZ, 0x100000 ;  /* 0x00100000ff167424 */ /* 0x000fe200078e00ff */
[----:B------:R0:W-:Y:S01]  /*1cb0*/  STL.128 [R1+0x420], R24 ;  /* 0x0004201801007387 */ /* 0x0001e20000100c00 */
[----:B------:R-:W-:-:S02]  /*1cc0*/  IMAD.MOV.U32 R23, RZ, RZ, -0x7fffffe0 ;  /* 0x80000020ff177424 */ /* 0x000fc400078e00ff */
[----:B------:R-:W-:Y:S01]  /*1cd0*/  IMAD.MOV.U32 R20, RZ, RZ, 0x8020 ;  /* 0x00008020ff147424 */ /* 0x000fe200078e00ff */
[----:B---3--:R-:W-:Y:S01]  /*1ce0*/  MOV R11, 0x208 ;  /* 0x00000208000b7802 */ /* 0x008fe20000000f00 */
[----:B------:R-:W-:Y:S01]  /*1cf0*/  IMAD.MOV.U32 R8, RZ, RZ, 0x8020200 ;  /* 0x08020200ff087424 */ /* 0x000fe200078e00ff */
[----:B------:R1:W-:Y:S01]  /*1d00*/  STL.128 [R1+0x50], R4 ;  /* 0x0000500401007387 */ /* 0x0003e20000100c00 */
[----:B------:R-:W-:Y:S02]  /*1d10*/  IMAD.MOV.U32 R9, RZ, RZ, 0x8000000 ;  /* 0x08000000ff097424 */ /* 0x000fe400078e00ff */
[----:B------:R-:W-:Y:S01]  /*1d20*/  IMAD.MOV.U32 R10, RZ, RZ, 0x20008 ;  /* 0x00020008ff0a7424 */ /* 0x000fe200078e00ff */
[----:B------:R3:W-:Y:S01]  /*1d30*/  STL.128 [R1+0x1c0], R20 ;  /* 0x0001c01401007387 */ /* 0x0007e20000100c00 */
[----:B------:R-:W-:Y:S02]  /*1d40*/  IMAD.MOV.U32 R19, RZ, RZ, 0x100000 ;  /* 0x00100000ff137424 */ /* 0x000fe400078e00ff */
[----:B------:R-:W-:Y:S01]  /*1d50*/  IMAD.MOV.U32 R16, RZ, RZ, RZ ;  /* 0x000000ffff107224 */ /* 0x000fe200078e00ff */
[----:B------:R4:W-:Y:S01]  /*1d60*/  STL.128 [R1+0x280], R8 ;  /* 0x0002800801007387 */ /* 0x0009e20000100c00 */
[----:B0-----:R-:W-:-:S02]  /*1d70*/  IMAD.MOV.U32 R24, RZ, RZ, 0x2000100 ;  /* 0x02000100ff187424 */ /* 0x001fc400078e00ff */
[----:B------:R-:W-:Y:S01]  /*1d80*/  IMAD.MOV.U32 R25, RZ, RZ, 0x40000000 ;  /* 0x40000000ff197424 */ /* 0x000fe200078e00ff */
[----:B------:R0:W-:Y:S01]  /*1d90*/  STL.128 [R1+0x180], R16 ;  /* 0x0001801001007387 */ /* 0x0001e20000100c00 */
[----:B------:R-:W-:Y:S02]  /*1da0*/  IMAD.MOV.U32 R26, RZ, RZ, 0x42080000 ;  /* 0x42080000ff1a7424 */ /* 0x000fe400078e00ff */
[----:B------:R-:W-:Y:S02]  /*1db0*/  IMAD.MOV.U32 R27, RZ, RZ, 0x2080100 ;  /* 0x02080100ff1b7424 */ /* 0x000fe400078e00ff */
[----:B-1----:R-:W-:Y:S02]  /*1dc0*/  IMAD.MOV.U32 R4, RZ, RZ, 0x1010404 ;  /* 0x01010404ff047424 */ /* 0x002fe400078e00ff */
[----:B------:R-:W-:Y:S01]  /*1dd0*/  IMAD.MOV.U32 R5, RZ, RZ, 0x10004 ;  /* 0x00010004ff057424 */ /* 0x000fe200078e00ff */
[----:B------:R1:W-:Y:S01]  /*1de0*/  STL.128 [R1+0x4a0], R24 ;  /* 0x0004a01801007387 */ /* 0x0003e20000100c00 */
[----:B---3--:R-:W-:-:S02]  /*1df0*/  HFMA2 R21, -RZ, RZ, 0, 4.76837158203125e-07 ;  /* 0x00000008ff157431 */ /* 0x008fc400000001ff */
[----:B------:R-:W-:Y:S02]  /*1e00*/  IMAD.MOV.U32 R20, RZ, RZ, 0x8000000 ;  /* 0x08000000ff147424 */ /* 0x000fe400078e00ff */
[----:B----4-:R-:W-:Y:S01]  /*1e10*/  HFMA2 R11, -RZ, RZ, 1.1920928955078125e-07, 3.0517578125e-05 ;  /* 0x00020200ff0b7431 */ /* 0x010fe200000001ff */
[----:B------:R3:W-:Y:S01]  /*1e20*/  STL.128 [R1+0xc0], R4 ;  /* 0x0000c00401007387 */ /* 0x0007e20000100c00 */
[----:B------:R-:W-:Y:S02]  /*1e30*/  IMAD.MOV.U32 R22, RZ, RZ, 0x8020200 ;  /* 0x08020200ff167424 */ /* 0x000fe400078e00ff */
[----:B------:R-:W-:Y:S02]  /*1e40*/  IMAD.MOV.U32 R23, RZ, RZ, 0x200 ;  /* 0x00000200ff177424 */ /* 0x000fe400078e00ff */
[----:B0-----:R-:W-:Y:S02]  /*1e50*/  IMAD.MOV.U32 R17, RZ, RZ, -0x7fff7fe0 ;  /* 0x80008020ff117424 */ /* 0x001fe400078e00ff */
[----:B------:R-:W-:Y:S01]  /*1e60*/  IMAD.MOV.U32 R18, RZ, RZ, -0x7fffffe0 ;  /* 0x80000020ff127424 */ /* 0x000fe200078e00ff */
[----:B------:R0:W-:Y:S01]  /*1e70*/  STL.128 [R1+0x240], R20 ;  /* 0x0002401401007387 */ /* 0x0001e20000100c00 */
[----:B------:R-:W-:-:S02]  /*1e80*/  IMAD.MOV.U32 R19, RZ, RZ, 0x100020 ;  /* 0x00100020ff137424 */ /* 0x000fc400078e00ff */
[----:B------:R-:W-:Y:S01]  /*1e90*/  IMAD.MOV.U32 R16, RZ, RZ, 0x100020 ;  /* 0x00100020ff107424 */ /* 0x000fe200078e00ff */
[----:B-1----:R-:W4:Y:S01]  /*1ea0*/  LDG.E R25, desc[UR6][R34.64+0x4] ;  /* 0x0000040622197981 */ /* 0x002f22000c1e1900 */
[----:B------:R-:W-:Y:S02]  /*1eb0*/  IMAD.MOV.U32 R8, RZ, RZ, 0x20208 ;  /* 0x00020208ff087424 */ /* 0x000fe400078e00ff */
[----:B------:R-:W-:Y:S01]  /*1ec0*/  IMAD.MOV.U32 R9, RZ, RZ, 0x8 ;  /* 0x00000008ff097424 */ /* 0x000fe200078e00ff */
[----:B------:R-:W4:Y:S01]  /*1ed0*/  LDG.E R24, desc[UR6][R34.64+0x8] ;  /* 0x0000080622187981 */ /* 0x000f22000c1e1900 */
[----:B---3--:R-:W-:Y:S01]  /*1ee0*/  IMAD.MOV.U32 R4, RZ, RZ, -0x7fff8000 ;  /* 0x80008000ff047424 */ /* 0x008fe200078e00ff */
[----:B------:R-:W-:Y:S01]  /*1ef0*/  MOV R6, 0x20 ;  /* 0x0000002000067802 */ /* 0x000fe20000000f00 */
[----:B------:R-:W-:Y:S01]  /*1f00*/  IMAD.MOV.U32 R5, RZ, RZ, 0x100000 ;  /* 0x00100000ff057424 */ /* 0x000fe200078e00ff */
[----:B------:R1:W-:Y:S01]  /*1f10*/  STL.128 [R1+0x1d0], R16 ;  /* 0x0001d01001007387 */ /* 0x0003e20000100c00 */
[----:B------:R-:W-:-:S02]  /*1f20*/  IMAD.MOV.U32 R7, RZ, RZ, -0x7fefffe0 ;  /* 0x80100020ff077424 */ /* 0x000fc400078e00ff */
[----:B------:R-:W-:Y:S02]  /*1f30*/  IMAD.MOV.U32 R10, RZ, RZ, 0x8020008 ;  /* 0x08020008ff0a7424 */ /* 0x000fe400078e00ff */
[----:B0-----:R-:W-:Y:S01]  /*1f40*/  IMAD.MOV.U32 R20, RZ, RZ, 0x8000008 ;  /* 0x08000008ff147424 */ /* 0x001fe200078e00ff */
[----:B------:R0:W-:Y:S01]  /*1f50*/  STL.128 [R1+0x130], R4 ;  /* 0x0001300401007387 */ /* 0x0001e20000100c00 */
[----:B------:R-:W-:Y:S02]  /*1f60*/  IMAD.MOV.U32 R21, RZ, RZ, 0x200 ;  /* 0x00000200ff157424 */ /* 0x000fe400078e00ff */
[----:B------:R-:W-:Y:S01]  /*1f70*/  IMAD.MOV.U32 R22, RZ, RZ, RZ ;  /* 0x000000ffff167224 */ /* 0x000fe200078e00ff */
[----:B------:R3:W-:Y:S01]  /*1f80*/  STL.128 [R1+0x2f0], R8 ;  /* 0x0002f00801007387 */ /* 0x0007e20000100c00 */
[----:B------:R-:W-:Y:S02]  /*1f90*/  IMAD.MOV.U32 R23, RZ, RZ, 0x8020008 ;  /* 0x08020008ff177424 */ /* 0x000fe400078e00ff */
[----:B-1----:R-:W-:-:S03]  /*1fa0*/  IMAD.MOV.U32 R16, RZ, RZ, 0x8020208 ;  /* 0x08020208ff107424 */ /* 0x002fc600078e00ff */
[----:B------:R1:W-:Y:S01]  /*1fb0*/  STL.128 [R1+0x2b0], R20 ;  /* 0x0002b01401007387 */ /* 0x0003e20000100c00 */
[----:B------:R-:W-:Y:S02]  /*1fc0*/  IMAD.MOV.U32 R17, RZ, RZ, 0x20008 ;  /* 0x00020008ff117424 */ /* 0x000fe400078e00ff */
[----:B------:R-:W-:Y:S02]  /*1fd0*/  IMAD.MOV.U32 R18, RZ, RZ, 0x8020000 ;  /* 0x08020000ff127424 */ /* 0x000fe400078e00ff */
[----:B------:R-:W-:Y:S01]  /*1fe0*/  IMAD.MOV.U32 R19, RZ, RZ, 0x208 ;  /* 0x00000208ff137424 */ /* 0x000fe200078e00ff */
[----:B0-----:R-:W-:Y:S01]  /*1ff0*/  MOV R6, 0x80108000 ;  /* 0x8010800000067802 */ /* 0x001fe20000000f00 */
[----:B------:R-:W-:Y:S02]  /*2000*/  IMAD.MOV.U32 R4, RZ, RZ, -0x7fff7fe0 ;  /* 0x80008020ff047424 */ /* 0x000fe400078e00ff */
[----:B------:R-:W-:Y:S02]  /*2010*/  IMAD.MOV.U32 R5, RZ, RZ, -0x7ff00000 ;  /* 0x80100000ff057424 */ /* 0x000fe400078e00ff */
[----:B---3--:R-:W-:-:S02]  /*2020*/  HFMA2 R9, -RZ, RZ, 0, 5.9604644775390625e-08 ;  /* 0x00000001ff097431 */ /* 0x008fc400000001ff */
[----:B------:R-:W-:Y:S01]  /*2030*/  IMAD.MOV.U32 R7, RZ, RZ, 0x8000 ;  /* 0x00008000ff077424 */ /* 0x000fe200078e00ff */
[----:B------:R0:W-:Y:S01]  /*2040*/  STL.128 [R1+0x230], R16 ;  /* 0x0002301001007387 */ /* 0x0001e20000100c00 */
[----:B------:R-:W-:Y:S02]  /*2050*/  IMAD.MOV.U32 R8, RZ, RZ, 0x800081 ;  /* 0x00800081ff087424 */ /* 0x000fe400078e00ff */
[----:B------:R-:W-:Y:S01]  /*2060*/  IMAD.MOV.U32 R10, RZ, RZ, 0x2080 ;  /* 0x00002080ff0a7424 */ /* 0x000fe200078e00ff */
[----:B------:R3:W-:Y:S01]  /*2070*/  STL.128 [R1+0x190], R4 ;  /* 0x0001900401007387 */ /* 0x0007e20000100c00 */
[----:B------:R-:W-:Y:S01]  /*2080*/  IMAD.MOV.U32 R11, RZ, RZ, 0x800080 ;  /* 0x00800080ff0b7424 */ /* 0x000fe200078e00ff */
[----:B-1----:R-:W-:Y:S01]  /*2090*/  MOV R23, 0x802001 ;  /* 0x0080200100177802 */ /* 0x002fe20000000f00 */
[----:B------:R-:W-:Y:S02]  /*20a0*/  IMAD.MOV.U32 R20, RZ, RZ, 0x1 ;  /* 0x00000001ff147424 */ /* 0x000fe400078e00ff */
[----:B------:R-:W-:Y:S01]  /*20b0*/  IMAD.MOV.U32 R21, RZ, RZ, 0x2000 ;  /* 0x00002000ff157424 */ /* 0x000fe200078e00ff */
[----:B------:R1:W-:Y:S01]  /*20c0*/  STL.128 [R1+0x360], R8 ;  /* 0x0003600801007387 */ /* 0x0003e20000100c00 */
[----:B------:R-:W-:-:S02]  /*20d0*/  IMAD.MOV.U32 R22, RZ, RZ, 0x800000 ;  /* 0x00800000ff167424 */ /* 0x000fc400078e00ff */
[----:B0-----:R-:W-:Y:S02]  /*20e0*/  HFMA2 R18, -RZ, RZ, 0.0001223087310791015625, 3.0994415283203125e-05 ;  /* 0x08020208ff127431 */ /* 0x001fe400000001ff */
[----:B------:R-:W-:Y:S01]  /*20f0*/  IMAD.MOV.U32 R16, RZ, RZ, 0x200 ;  /* 0x00000200ff107424 */ /* 0x000fe200078e00ff */
[----:B------:R0:W-:Y:S01]  /*2100*/  STL.128 [R1+0x340], R20 ;  /* 0x0003401401007387 */ /* 0x0001e20000100c00 */
[----:B------:R-:W-:Y:S02]  /*2110*/  IMAD.MOV.U32 R19, RZ, RZ, 0x8000200 ;  /* 0x08000200ff137424 */ /* 0x000fe400078e00ff */
[----:B---3--:R-:W-:Y:S02]  /*2120*/  IMAD.MOV.U32 R4, RZ, RZ, 0x208 ;  /* 0x00000208ff047424 */ /* 0x008fe400078e00ff */
[----:B------:R-:W-:Y:S01]  /*2130*/  IMAD.MOV.U32 R5, RZ, RZ, 0x8020200 ;  /* 0x08020200ff057424 */ /* 0x000fe200078e00ff */
[----:B------:R3:W-:Y:S01]  /*2140*/  STL.128 [R1+0x2a0], R16 ;  /* 0x0002a01001007387 */ /* 0x0007e20000100c00 */
[----:B------:R-:W-:-:S02]  /*2150*/  IMAD.MOV.U32 R7, RZ, RZ, 0x8020008 ;  /* 0x08020008ff077424 */ /* 0x000fc400078e00ff */
[----:B------:R-:W-:Y:S02]  /*2160*/  IMAD.MOV.U32 R6, RZ, RZ, RZ ;  /* 0x000000ffff067224 */ /* 0x000fe400078e00ff */
[----:B-1----:R-:W-:Y:S02]  /*2170*/  HFMA2 R9, -RZ, RZ, 0, 7.688999176025390625e-06 ;  /* 0x00000081ff097431 */ /* 0x002fe400000001ff */
[----:B------:R-:W-:Y:S02]  /*2180*/  IMAD.MOV.U32 R8, RZ, RZ, 0x802081 ;  /* 0x00802081ff087424 */ /* 0x000fe400078e00ff */
[----:B------:R-:W-:Y:S01]  /*2190*/  IMAD.MOV.U32 R10, RZ, RZ, 0x1 ;  /* 0x00000001ff0a7424 */ /* 0x000fe200078e00ff */
[----:B------:R1:W-:Y:S01]  /*21a0*/  STL.128 [R1+0x200], R4 ;  /* 0x0002000401007387 */ /* 0x0003e20000100c00 */
[----:B------:R-:W-:Y:S02]  /*21b0*/  IMAD.MOV.U32 R11, RZ, RZ, 0x2000 ;  /* 0x00002000ff0b7424 */ /* 0x000fe400078e00ff */
[----:B0-----:R-:W-:-:S02]  /*21c0*/  HFMA2 R20, -RZ, RZ, 0, 7.688999176025390625e-06 ;  /* 0x00000081ff147431 */ /* 0x001fc400000001ff */
[----:B------:R-:W-:Y:S02]  /*21d0*/  IMAD.MOV.U32 R23, RZ, RZ, 0x802000 ;  /* 0x00802000ff177424 */ /* 0x000fe400078e00ff */
[----:B------:R-:W-:Y:S01]  /*21e0*/  IMAD.MOV.U32 R21, RZ, RZ, RZ ;  /* 0x000000ffff157224 */ /* 0x000fe200078e00ff */
[----:B------:R0:W-:Y:S01]  /*21f0*/  STL.128 [R1+0x3c0], R8 ;  /* 0x0003c00801007387 */ /* 0x0001e20000100c00 */
[----:B------:R-:W-:Y:S02]  /*2200*/  IMAD.MOV.U32 R22, RZ, RZ, RZ ;  /* 0x000000ffff167224 */ /* 0x000fe400078e00ff */
[----:B---3--:R-:W-:Y:S02]  /*2210*/  HFMA2 R18, -RZ, RZ, 7.62939453125e-06, 7.62939453125e-06 ;  /* 0x00800080ff127431 */ /* 0x008fe400000001ff */
[----:B------:R-:W-:Y:S01]  /*2220*/  IMAD.MOV.U32 R16, RZ, RZ, 0x81 ;  /* 0x00000081ff107424 */ /* 0x000fe200078e00ff */
[----:B------:R-:W-:Y:S01]  /*2230*/  MOV R15, 0x81 ;  /* 0x00000081000f7802 */ /* 0x000fe20000000f00 */
[----:B------:R-:W-:-:S02]  /*2240*/  IMAD.MOV.U32 R19, RZ, RZ, 0x800001 ;  /* 0x00800001ff137424 */ /* 0x000fc400078e00ff */
[----:B------:R-:W-:Y:S02]  /*2250*/  IMAD.MOV.U32 R17, RZ, RZ, RZ ;  /* 0x000000ffff117224 */ /* 0x000fe400078e00ff */
[----:B-1----:R-:W-:Y:S02]  /*2260*/  HFMA2 R5, -RZ, RZ, 0.0001223087310791015625, 3.0994415283203125e-05 ;  /* 0x08020208ff057431 */ /* 0x002fe400000001ff */
[----:B------:R-:W-:Y:S02]  /*2270*/  IMAD.MOV.U32 R4, RZ, RZ, 0x8 ;  /* 0x00000008ff047424 */ /* 0x000fe400078e00ff */
[----:B------:R-:W-:Y:S02]  /*2280*/  IMAD.MOV.U32 R6, RZ, RZ, 0x200 ;  /* 0x00000200ff067424 */ /* 0x000fe400078e00ff */
[----:B------:R-:W-:Y:S02]  /*2290*/  IMAD.MOV.U32 R7, RZ, RZ, 0x8000000 ;  /* 0x08000000ff077424 */ /* 0x000fe400078e00ff */
[----:B------:R-:W-:-:S02]  /*22a0*/  IMAD.MOV.U32 R12, RZ, RZ, 0x2000 ;  /* 0x00002000ff0c7424 */ /* 0x000fc400078e00ff */
[----:B------:R-:W-:Y:S01]  /*22b0*/  IMAD.MOV.U32 R13, RZ, RZ, 0x802080 ;  /* 0x00802080ff0d7424 */ /* 0x000fe200078e00ff */
[----:B------:R1:W-:Y:S01]  /*22c0*/  STL.128 [R1+0x270], R4 ;  /* 0x0002700401007387 */ /* 0x0003e20000100c00 */
[----:B------:R-:W-:Y:S02]  /*22d0*/  IMAD.MOV.U32 R14, RZ, RZ, 0x802081 ;  /* 0x00802081ff0e7424 */ /* 0x000fe400078e00ff */
[----:B0-----:R-:W-:Y:S02]  /*22e0*/  IMAD.MOV.U32 R8, RZ, RZ, 0x80000 ;  /* 0x00080000ff087424 */ /* 0x001fe400078e00ff */
[----:B------:R-:W-:Y:S02]  /*22f0*/  IMAD.MOV.U32 R9, RZ, RZ, 0x100 ;  /* 0x00000100ff097424 */ /* 0x000fe400078e00ff */
[----:B------:R-:W-:Y:S02]  /*2300*/  IMAD.MOV.U32 R10, RZ, RZ, 0x40000000 ;  /* 0x40000000ff0a7424 */ /* 0x000fe400078e00ff */
[----:B------:R-:W-:Y:S01]  /*2310*/  IMAD.MOV.U32 R11, RZ, RZ, 0x2080000 ;  /* 0x02080000ff0b7424 */ /* 0x000fe200078e00ff */
[----:B------:R0:W-:Y:S04]  /*2320*/  STL.128 [R1+0x390], R20 ;  /* 0x0003901401007387 */ /* 0x0001e80000100c00 */
[----:B------:R3:W-:Y:S01]  /*2330*/  STL.128 [R1+0x330], R16 ;  /* 0x0003301001007387 */ /* 0x0007e20000100c00 */
[----:B-1----:R-:W-:-:S02]  /*2340*/  IMAD.MOV.U32 R4, RZ, RZ, 0x8020000 ;  /* 0x08020000ff047424 */ /* 0x002fc400078e00ff */
[----:B------:R-:W-:Y:S01]  /*2350*/  IMAD.MOV.U32 R5, RZ, RZ, 0x8000208 ;  /* 0x08000208ff057424 */ /* 0x000fe200078e00ff */
[----:B------:R1:W-:Y:S01]  /*2360*/  STL.128 [R1+0x370], R12 ;  /* 0x0003700c01007387 */ /* 0x0003e20000100c00 */
[----:B------:R-:W-:Y:S02]  /*2370*/  IMAD.MOV.U32 R6, RZ, RZ, 0x208 ;  /* 0x00000208ff067424 */ /* 0x000fe400078e00ff */
[----:B------:R-:W-:Y:S01]  /*2380*/  IMAD.MOV.U32 R7, RZ, RZ, 0x8020000 ;  /* 0x08020000ff077424 */ /* 0x000fe200078e00ff */
[----:B------:R1:W-:Y:S01]  /*2390*/  STL.128 [R1+0x410], R8 ;  /* 0x0004100801007387 */ /* 0x0003e20000100c00 */
[----:B0-----:R-:W-:Y:S02]  /*23a0*/  HFMA2 R23, -RZ, RZ, 7.62939453125e-06, 0.0087890625 ;  /* 0x00802080ff177431 */ /* 0x001fe400000001ff */
[----:B------:R-:W-:Y:S01]  /*23b0*/  IMAD.MOV.U32 R22, RZ, RZ, 0x2000 ;  /* 0x00002000ff167424 */ /* 0x000fe200078e00ff */
[----:B------:R0:W-:Y:S01]  /*23c0*/  STL.128 [R1+0x2e0], R4 ;  /* 0x0002e00401007387 */ /* 0x0001e20000100c00 */
[----:B------:R-:W-:-:S02]  /*23d0*/  IMAD.MOV.U32 R20, RZ, RZ, 0x80 ;  /* 0x00000080ff147424 */ /* 0x000fc400078e00ff */
[----:B---3--:R-:W-:Y:S02]  /*23e0*/  IMAD.MOV.U32 R16, RZ, RZ, 0x800080 ;  /* 0x00800080ff107424 */ /* 0x008fe400078e00ff */
[----:B------:R-:W-:Y:S02]  /*23f0*/  IMAD.MOV.U32 R17, RZ, RZ, 0x800001 ;  /* 0x00800001ff117424 */ /* 0x000fe400078e00ff */
[----:B------:R-:W-:Y:S01]  /*2400*/  IMAD.MOV.U32 R18, RZ, RZ, 0x802000 ;  /* 0x00802000ff127424 */ /* 0x000fe200078e00ff */
[----:B-1----:R-:W-:Y:S01]  /*2410*/  MOV R15, 0x800081 ;  /* 0x00800081000f7802 */ /* 0x002fe20000000f00 */
[----:B------:R-:W-:Y:S02]  /*2420*/  IMAD.MOV.U32 R19, RZ, RZ, 0x802081 ;  /* 0x00802081ff137424 */ /* 0x000fe400078e00ff */
[----:B------:R-:W-:Y:S02]  /*2430*/  IMAD.MOV.U32 R12, RZ, RZ, 0x800001 ;  /* 0x00800001ff0c7424 */ /* 0x000fe400078e00ff */
[----:B------:R-:W-:-:S02]  /*2440*/  IMAD.MOV.U32 R13, RZ, RZ, 0x2001 ;  /* 0x00002001ff0d7424 */ /* 0x000fc400078e00ff */
[----:B------:R-:W-:Y:S02]  /*2450*/  IMAD.MOV.U32 R14, RZ, RZ, 0x802080 ;  /* 0x00802080ff0e7424 */ /* 0x000fe400078e00ff */
[----:B------:R-:W-:Y:S02]  /*2460*/  IMAD.MOV.U32 R21, RZ, RZ, 0x800000 ;  /* 0x00800000ff157424 */ /* 0x000fe400078e00ff */
[----:B------:R-:W-:Y:S02]  /*2470*/  IMAD.MOV.U32 R8, RZ, RZ, 0x2080100 ;  /* 0x02080100ff087424 */ /* 0x000fe400078e00ff */
[----:B------:R-:W-:Y:S02]  /*2480*/  IMAD.MOV.U32 R9, RZ, RZ, 0x2000000 ;  /* 0x02000000ff097424 */ /* 0x000fe400078e00ff */
[----:B------:R-:W-:Y:S02]  /*2490*/  IMAD.MOV.U32 R10, RZ, RZ, 0x42000000 ;  /* 0x42000000ff0a7424 */ /* 0x000fe400078e00ff */
[----:B------:R-:W-:Y:S01]  /*24a0*/  IMAD.MOV.U32 R11, RZ, RZ, 0x80100 ;  /* 0x00080100ff0b7424 */ /* 0x000fe200078e00ff */
[----:B------:R1:W-:Y:S01]  /*24b0*/  STL.128 [R1+0x380], R16 ;  /* 0x0003801001007387 */ /* 0x0003e20000100c00 */
[----:B0-----:R-:W-:-:S02]  /*24c0*/  IMAD.MOV.U32 R4, RZ, RZ, 0x80 ;  /* 0x00000080ff047424 */ /* 0x001fc400078e00ff */
[----:B------:R-:W-:Y:S01]  /*24d0*/  IMAD.MOV.U32 R5, RZ, RZ, 0x800000 ;  /* 0x00800000ff057424 */ /* 0x000fe200078e00ff */
[----:B------:R0:W-:Y:S01]  /*24e0*/  STL.128 [R1+0x3d0], R12 ;  /* 0x0003d00c01007387 */ /* 0x0001e20000100c00 */
[----:B------:R-:W-:Y:S02]  /*24f0*/  IMAD.MOV.U32 R6, RZ, RZ, 0x2001 ;  /* 0x00002001ff067424 */ /* 0x000fe400078e00ff */
[----:B------:R-:W-:Y:S01]  /*2500*/  IMAD.MOV.U32 R7, RZ, RZ, 0x2080 ;  /* 0x00002080ff077424 */ /* 0x000fe200078e00ff */
[----:B------:R3:W-:Y:S04]  /*2510*/  STL.128 [R1+0x3f0], R20 ;  /* 0x0003f01401007387 */ /* 0x0007e80000100c00 */
[----:B------:R2:W-:Y:S01]  /*2520*/  STL.128 [R1+0x470], R8 ;  /* 0x0004700801007387 */ /* 0x0005e20000100c00 */
[----:B-1----:R-:W-:-:S02]  /*2530*/  IMAD.MOV.U32 R16, RZ, RZ, 0x2001 ;  /* 0x00002001ff107424 */ /* 0x002fc400078e00ff */
[----:B------:R-:W-:Y:S02]  /*2540*/  IMAD.MOV.U32 R17, RZ, RZ, 0x2080 ;  /* 0x00002080ff117424 */ /* 0x000fe400078e00ff */
[----:B------:R-:W-:Y:S01]  /*2550*/  IMAD.MOV.U32 R18, RZ, RZ, 0x800000 ;  /* 0x00800000ff127424 */ /* 0x000fe200078e00ff */
[----:B0-----:R-:W-:Y:S01]  /*2560*/  MOV R15, 0x40000000 ;  /* 0x40000000000f7802 */ /* 0x001fe20000000f00 */
[----:B------:R-:W-:Y:S02]  /*2570*/  IMAD.MOV.U32 R19, RZ, RZ, 0x802001 ;  /* 0x00802001ff137424 */ /* 0x000fe400078e00ff */
[----:B------:R-:W-:Y:S01]  /*2580*/  IMAD.MOV.U32 R12, RZ, RZ, 0x42000100 ;  /* 0x42000100ff0c7424 */ /* 0x000fe200078e00ff */
[----:B---3--:R-:W-:Y:S01]  /*2590*/  MOV R22, RZ ;  /* 0x000000ff00167202 */ /* 0x008fe20000000f00 */
[----:B------:R-:W-:Y:S02]  /*25a0*/  IMAD.MOV.U32 R13, RZ, RZ, 0x42080000 ;  /* 0x42080000ff0d7424 */ /* 0x000fe400078e00ff */
[----:B------:R-:W-:Y:S01]  /*25b0*/  IMAD.MOV.U32 R14, RZ, RZ, 0x80100 ;  /* 0x00080100ff0e7424 */ /* 0x000fe200078e00ff */
[----:B--2---:R-:W-:Y:S01]  /*25c0*/  MOV R11, 0x42080000 ;  /* 0x42080000000b7802 */ /* 0x004fe20000000f00 */
[----:B------:R-:W-:-:S02]  /*25d0*/  IMAD.MOV.U32 R20, RZ, RZ, 0x42080000 ;  /* 0x42080000ff147424 */ /* 0x000fc400078e00ff */
[----:B------:R-:W-:Y:S02]  /*25e0*/  IMAD.MOV.U32 R21, RZ, RZ, 0x40000100 ;  /* 0x40000100ff157424 */ /* 0x000fe400078e00ff */
[----:B------:R-:W-:Y:S02]  /*25f0*/  IMAD.MOV.U32 R23, RZ, RZ, 0x42000000 ;  /* 0x42000000ff177424 */ /* 0x000fe400078e00ff */
[----:B------:R-:W-:Y:S02]  /*2600*/  IMAD.MOV.U32 R10, RZ, RZ, 0x2000000 ;  /* 0x02000000ff0a7424 */ /* 0x000fe400078e00ff */
[----:B------:R-:W-:Y:S02]  /*2610*/  IMAD.MOV.U32 R8, RZ, RZ, 0x40080100 ;  /* 0x40080100ff087424 */ /* 0x000fe400078e00ff */
[----:B------:R-:W-:Y:S01]  /*2620*/  IMAD.MOV.U32 R9, RZ, RZ, 0x100 ;  /* 0x00000100ff097424 */ /* 0x000fe200078e00ff */
[----:B------:R0:W-:Y:S04]  /*2630*/  STL.128 [R1+0x350], R4 ;  /* 0x0003500401007387 */ /* 0x0001e80000100c00 */
[----:B------:R1:W-:Y:S04]  /*2640*/  STL.128 [R1+0x3e0], R16 ;  /* 0x0003e01001007387 */ /* 0x0003e80000100c00 */
[----:B------:R2:W-:Y:S04]  /*2650*/  STL.128 [R1+0x430], R12 ;  /* 0x0004300c01007387 */ /* 0x0005e80000100c00 */
[----:B------:R3:W-:Y:S01]  /*2660*/  STL.128 [R1+0x460], R20 ;  /* 0x0004601401007387 */ /* 0x0007e20000100c00 */
[----:B0-----:R-:W-:-:S03]  /*2670*/  IMAD.MOV.U32 R4, RZ, RZ, 0x802001 ;  /* 0x00802001ff047424 */ /* 0x001fc600078e00ff */
[----:B------:R0:W-:Y:S01]  /*2680*/  STL.128 [R1+0x4b0], R8 ;  /* 0x0004b00801007387 */ /* 0x0001e20000100c00 */
[----:B------:R-:W-:Y:S02]  /*2690*/  IMAD.MOV.U32 R5, RZ, RZ, 0x2081 ;  /* 0x00002081ff057424 */ /* 0x000fe400078e00ff */
[----:B------:R-:W-:Y:S02]  /*26a0*/  IMAD.MOV.U32 R6, RZ, RZ, 0x2081 ;  /* 0x00002081ff067424 */ /* 0x000fe400078e00ff */
[----:B-1----:R-:W-:Y:S02]  /*26b0*/  HFMA2 R17, -RZ, RZ, 3.015625, 1.52587890625e-05 ;  /* 0x42080100ff117431 */ /* 0x002fe400000001ff */
[----:B------:R-:W-:Y:S02]  /*26c0*/  IMAD.MOV.U32 R7, RZ, RZ, 0x80 ;  /* 0x00000080ff077424 */ /* 0x000fe400078e00ff */
[----:B--2---:R-:W-:Y:S02]  /*26d0*/  HFMA2 R15, -RZ, RZ, 2.015625, 1.52587890625e-05 ;  /* 0x40080100ff0f7431 */ /* 0x004fe400000001ff */
[----:B------:R-:W-:-:S02]  /*26e0*/  IMAD.MOV.U32 R16, RZ, RZ, 0x40000100 ;  /* 0x40000100ff107424 */ /* 0x000fc400078e00ff */
[----:B------:R-:W-:Y:S02]  /*26f0*/  IMAD.MOV.U32 R18, RZ, RZ, 0x42080100 ;  /* 0x42080100ff127424 */ /* 0x000fe400078e00ff */
[----:B---3--:R-:W-:Y:S02]  /*2700*/  IMAD.MOV.U32 R20, RZ, RZ, 0x20000010 ;  /* 0x20000010ff147424 */ /* 0x008fe400078e00ff */
[----:B------:R-:W-:Y:S02]  /*2710*/  IMAD.MOV.U32 R21, RZ, RZ, 0x20400000 ;  /* 0x20400000ff157424 */ /* 0x000fe400078e00ff */
[----:B0-----:R-:W-:Y:S02]  /*2720*/  HFMA2 R9, -RZ, RZ, 2.015625, 0 ;  /* 0x40080000ff097431 */ /* 0x001fe400000001ff */
[----:B------:R-:W-:Y:S02]  /*2730*/  IMAD.MOV.U32 R22, RZ, RZ, 0x4000 ;  /* 0x00004000ff167424 */ /* 0x000fe400078e00ff */
[----:B------:R-:W-:-:S02]  /*2740*/  IMAD.MOV.U32 R23, RZ, RZ, 0x20404010 ;  /* 0x20404010ff177424 */ /* 0x000fc400078e00ff */
[----:B------:R-:W-:Y:S01]  /*2750*/  IMAD.MOV.U32 R19, RZ, RZ, 0x2000100 ;  /* 0x02000100ff137424 */ /* 0x000fe200078e00ff */
[----:B------:R-:W-:Y:S01]  /*2760*/  STL.128 [R1+0x300], R4 ;  /* 0x0003000401007387 */ /* 0x000fe20000100c00 */
[----:B------:R-:W-:Y:S02]  /*2770*/  IMAD.MOV.U32 R12, RZ, RZ, 0x40000000 ;  /* 0x40000000ff0c7424 */ /* 0x000fe400078e00ff */
[----:B------:R-:W-:Y:S01]  /*2780*/  IMAD.MOV.U32 R13, RZ, RZ, 0x2080000 ;  /* 0x02080000ff0d7424 */ /* 0x000fe200078e00ff */
[----:B------:R0:W-:Y:S01]  /*2790*/  STL.128 [R1+0x3b0], R4 ;  /* 0x0003b00401007387 */ /* 0x0001e20000100c00 */
[----:B------:R-:W-:Y:S02]  /*27a0*/  IMAD.MOV.U32 R14, RZ, RZ, 0x42000100 ;  /* 0x42000100ff0e7424 */ /* 0x000fe400078e00ff */
[----:B------:R-:W-:Y:S02]  /*27b0*/  IMAD.MOV.U32 R10, RZ, RZ, 0x2080100 ;  /* 0x02080100ff0a7424 */ /* 0x000fe400078e00ff */
[----:B------:R-:W-:-:S02]  /*27c0*/  IMAD.MOV.U32 R11, RZ, RZ, 0x40000100 ;  /* 0x40000100ff0b7424 */ /* 0x000fc400078e00ff */
[----:B------:R-:W-:Y:S01]  /*27d0*/  IMAD.MOV.U32 R8, RZ, RZ, RZ ;  /* 0x000000ffff087224 */ /* 0x000fe200078e00ff */
[----:B------:R1:W-:Y:S04]  /*27e0*/  STL.128 [R1+0x500], R20 ;  /* 0x0005001401007387 */ /* 0x0003e80000100c00 */
[----:B------:R2:W-:Y:S01]  /*27f0*/  STL.128 [R1+0x450], R16 ;  /* 0x0004501001007387 */ /* 0x0005e20000100c00 */
[----:B0-----:R-:W-:Y:S01]  /*2800*/  IMAD.MOV.U32 R4, RZ, RZ, 0x100 ;  /* 0x00000100ff047424 */ /* 0x001fe200078e00ff */
[----:B------:R-:W-:Y:S01]  /*2810*/  MOV R7, 0x42000100 ;  /* 0x4200010000077802 */ /* 0x000fe20000000f00 */
[----:B------:R-:W-:Y:S02]  /*2820*/  IMAD.MOV.U32 R5, RZ, RZ, 0x2080100 ;  /* 0x02080100ff057424 */ /* 0x000fe400078e00ff */
[----:B------:R-:W-:Y:S01]  /*2830*/  IMAD.MOV.U32 R6, RZ, RZ, 0x2080000 ;  /* 0x02080000ff067424 */ /* 0x000fe200078e00ff */
[----:B------:R0:W-:Y:S01]  /*2840*/  STL.128 [R1+0x490], R12 ;  /* 0x0004900c01007387 */ /* 0x0001e20000100c00 */
[----:B-1----:R-:W-:-:S03]  /*2850*/  IMAD.MOV.U32 R20, RZ, RZ, 0x4010 ;  /* 0x00004010ff147424 */ /* 0x002fc600078e00ff */
[----:B------:R1:W-:Y:S01]  /*2860*/  STL.128 [R1+0x4f0], R8 ;  /* 0x0004f00801007387 */ /* 0x0003e20000100c00 */
[----:B------:R-:W-:Y:S02]  /*2870*/  IMAD.MOV.U32 R21, RZ, RZ, 0x404000 ;  /* 0x00404000ff157424 */ /* 0x000fe400078e00ff */
[----:B------:R-:W-:Y:S02]  /*2880*/  IMAD.MOV.U32 R22, RZ, RZ, 0x20404000 ;  /* 0x20404000ff167424 */ /* 0x000fe400078e00ff */
[----:B------:R-:W-:Y:S02]  /*2890*/  IMAD.MOV.U32 R23, RZ, RZ, 0x20000000 ;  /* 0x20000000ff177424 */ /* 0x000fe400078e00ff */
[----:B--2---:R-:W-:Y:S02]  /*28a0*/  IMAD.MOV.U32 R16, RZ, RZ, 0x2080000 ;  /* 0x02080000ff107424 */ /* 0x004fe400078e00ff */
[----:B------:R-:W-:Y:S02]  /*28b0*/  IMAD.MOV.U32 R17, RZ, RZ, RZ ;  /* 0x000000ffff117224 */ /* 0x000fe400078e00ff */
[----:B------:R-:W-:Y:S01]  /*28c0*/  IMAD.MOV.U32 R18, RZ, RZ, 0x40080000 ;  /* 0x40080000ff127424 */ /* 0x000fe200078e00ff */
[----:B0-----:R-:W-:Y:S01]  /*28d0*/  MOV R13, 0x2000100 ;  /* 0x02000100000d7802 */ /* 0x001fe20000000f00 */
[----:B------:R-:W-:Y:S01]  /*28e0*/  IMAD.MOV.U32 R19, RZ, RZ, 0x42000000 ;  /* 0x42000000ff137424 */ /* 0x000fe200078e00ff */
[----:B------:R0:W-:Y:S01]  /*28f0*/  STL.128 [R1+0x400], R4 ;  /* 0x0004000401007387 */ /* 0x0001e20000100c00 */
[----:B------:R-:W-:Y:S01]  /*2900*/  IMAD.MOV.U32 R12, RZ, RZ, 0x80100 ;  /* 0x00080100ff0c7424 */ /* 0x000fe200078e00ff */
[----:B-1----:R-:W-:Y:S01]  /*2910*/  MOV R9, 0x20004010 ;  /* 0x2000401000097802 */ /* 0x002fe20000000f00 */
[----:B------:R-:W-:-:S02]  /*2920*/  IMAD.MOV.U32 R14, RZ, RZ, 0x40000100 ;  /* 0x40000100ff0e7424 */ /* 0x000fc400078e00ff */
[----:B------:R-:W-:Y:S02]  /*2930*/  IMAD.MOV.U32 R15, RZ, RZ, 0x80000 ;  /* 0x00080000ff0f7424 */ /* 0x000fe400078e00ff */
[----:B------:R-:W-:Y:S02]  /*2940*/  IMAD.MOV.U32 R8, RZ, RZ, 0x404000 ;  /* 0x00404000ff087424 */ /* 0x000fe400078e00ff */
[----:B------:R-:W-:Y:S02]  /*2950*/  IMAD.MOV.U32 R10, RZ, RZ, 0x10 ;  /* 0x00000010ff0a7424 */ /* 0x000fe400078e00ff */
[----:B------:R-:W-:Y:S01]  /*2960*/  IMAD.MOV.U32 R11, RZ, RZ, 0x20400010 ;  /* 0x20400010ff0b7424 */ /* 0x000fe200078e00ff */
[----:B------:R1:W-:Y:S01]  /*2970*/  STL.128 [R1+0x570], R20 ;  /* 0x0005701401007387 */ /* 0x0003e20000100c00 */
[----:B------:R-:W-:Y:S01]  /*2980*/  LEA R31, R32, R31, 0x8 ;  /* 0x0000001f201f7211 */ /* 0x000fe200078e40ff */
[----:B0-----:R-:W-:Y:S02]  /*2990*/  IMAD.MOV.U32 R4, RZ, RZ, 0x2000000 ;  /* 0x02000000ff047424 */ /* 0x001fe400078e00ff */
[----:B------:R-:W-:-:S02]  /*29a0*/  IMAD.MOV.U32 R5, RZ, RZ, 0x40080000 ;  /* 0x40080000ff057424 */ /* 0x000fc400078e00ff */
[----:B------:R-:W-:Y:S02]  /*29b0*/  IMAD.MOV.U32 R6, RZ, RZ, 0x40080000 ;  /* 0x40080000ff067424 */ /* 0x000fe400078e00ff */
[----:B------:R-:W-:Y:S01]  /*29c0*/  IMAD.MOV.U32 R7, RZ, RZ, RZ ;  /* 0x000000ffff077224 */ /* 0x000fe200078e00ff */
[----:B------:R0:W-:Y:S01]  /*29d0*/  STL.128 [R1+0x4d0], R16 ;  /* 0x0004d01001007387 */ /* 0x0001e20000100c00 */
[----:B-----5:R-:W-:-:S03]  /*29e0*/  IMAD R29, R30, 0x100, R29 ;  /* 0x000001001e1d7824 */ /* 0x020fc600078e021d */
[----:B------:R2:W-:Y:S01]  /*29f0*/  STL.128 [R1+0x4e0], R12 ;  /* 0x0004e00c01007387 */ /* 0x0005e20000100c00 */
[----:B-1----:R-:W-:Y:S02]  /*2a00*/  HFMA2 R20, -RZ, RZ, 0, 2 ;  /* 0x00004000ff147431 */ /* 0x002fe400000001ff */
[----:B------:R-:W-:Y:S01]  /*2a10*/  IMAD.MOV.U32 R21, RZ, RZ, 0x400010 ;  /* 0x00400010ff157424 */ /* 0x000fe200078e00ff */
[----:B------:R1:W-:Y:S01]  /*2a20*/  STL.128 [R1+0x550], R8 ;  /* 0x0005500801007387 */ /* 0x0003e20000100c00 */
[----:B------:R-:W-:Y:S02]  /*2a30*/  IMAD.MOV.U32 R22, RZ, RZ, 0x20004010 ;  /* 0x20004010ff167424 */ /* 0x000fe400078e00ff */
[----:B------:R-:W-:Y:S01]  /*2a40*/  IMAD.MOV.U32 R23, RZ, RZ, RZ ;  /* 0x000000ffff177224 */ /* 0x000fe200078e00ff */
[----:B------:R3:W-:Y:S01]  /*2a50*/  STL.128 [R1+0x440], R4 ;  /* 0x0004400401007387 */ /* 0x0007e20000100c00 */
[----:B------:R-:W-:Y:S02]  /*2a60*/  IMAD R28, R31, 0x100, R28 ;  /* 0x000001001f1c7824 */ /* 0x000fe400078e021c */
[----:B0-----:R-:W-:-:S02]  /*2a70*/  IMAD.MOV.U32 R17, RZ, RZ, 0x400010 ;  /* 0x00400010ff117424 */ /* 0x001fc400078e00ff */
[----:B------:R-:W-:Y:S02]  /*2a80*/  IMAD.MOV.U32 R18, RZ, RZ, 0x20004010 ;  /* 0x20004010ff127424 */ /* 0x000fe400078e00ff */
[----:B------:R-:W-:Y:S02]  /*2a90*/  IMAD.MOV.U32 R19, RZ, RZ, 0x4000 ;  /* 0x00004000ff137424 */ /* 0x000fe400078e00ff */
[----:B--2---:R-:W-:Y:S02]  /*2aa0*/  HFMA2 R15, -RZ, RZ, 0.0078125, 9.5367431640625e-07 ;  /* 0x20000010ff0f7431 */ /* 0x004fe400000001ff */
[----:B------:R-:W-:Y:S02]  /*2ab0*/  IMAD.MOV.U32 R16, RZ, RZ, RZ ;  /* 0x000000ffff107224 */ /* 0x000fe400078e00ff */
[----:B-1----:R-:W-:Y:S02]  /*2ac0*/  IMAD.MOV.U32 R8, RZ, RZ, 0x20404010 ;  /* 0x20404010ff087424 */ /* 0x002fe400078e00ff */
[----:B------:R-:W-:-:S02]  /*2ad0*/  IMAD.MOV.U32 R9, RZ, RZ, 0x400000 ;  /* 0x00400000ff097424 */ /* 0x000fc400078e00ff */
[----:B------:R-:W-:Y:S02]  /*2ae0*/  IMAD.MOV.U32 R10, RZ, RZ, 0x4010 ;  /* 0x00004010ff0a7424 */ /* 0x000fe400078e00ff */
[----:B------:R-:W-:Y:S02]  /*2af0*/  IMAD.MOV.U32 R11, RZ, RZ, 0x20000010 ;  /* 0x20000010ff0b7424 */ /* 0x000fe400078e00ff */
[----:B---3--:R-:W-:Y:S02]  /*2b00*/  HFMA2 R6, -RZ, RZ, 0, 1.52587890625e-05 ;  /* 0x00000100ff067431 */ /* 0x008fe400000001ff */
[----:B------:R-:W-:Y:S02]  /*2b10*/  IMAD.MOV.U32 R12, RZ, RZ, 0x20004000 ;  /* 0x20004000ff0c7424 */ /* 0x000fe400078e00ff */
[----:B------:R-:W-:Y:S02]  /*2b20*/  IMAD.MOV.U32 R13, RZ, RZ, 0x404010 ;  /* 0x00404010ff0d7424 */ /* 0x000fe400078e00ff */
[----:B------:R-:W-:Y:S01]  /*2b30*/  IMAD.MOV.U32 R14, RZ, RZ, 0x400000 ;  /* 0x00400000ff0e7424 */ /* 0x000fe200078e00ff */
[----:B------:R0:W-:Y:S01]  /*2b40*/  STL.128 [R1+0x540], R16 ;  /* 0x0005401001007387 */ /* 0x0001e20000100c00 */
[----:B------:R-:W-:-:S02]  /*2b50*/  IMAD.MOV.U32 R5, RZ, RZ, 0x42000100 ;  /* 0x42000100ff057424 */ /* 0x000fc400078e00ff */
[----:B------:R-:W-:Y:S01]  /*2b60*/  IMAD.MOV.U32 R7, RZ, RZ, 0x2000000 ;  /* 0x02000000ff077424 */ /* 0x000fe200078e00ff */
[----:B------:R1:W-:Y:S01]  /*2b70*/  STL.128 [R1+0x590], R8 ;  /* 0x0005900801007387 */ /* 0x0003e20000100c00 */
[----:B------:R-:W-:Y:S02]  /*2b80*/  IMAD.MOV.U32 R4, RZ, RZ, 0x80000 ;  /* 0x00080000ff047424 */ /* 0x000fe400078e00ff */
[----:B------:R-:W-:Y:S01]  /*2b90*/  IMAD R29, R29, 0x100, R2 ;  /* 0x000001001d1d7824 */ /* 0x000fe200078e0202 */
[----:B------:R2:W-:Y:S01]  /*2ba0*/  STL.128 [R1+0x5e0], R20 ;  /* 0x0005e01401007387 */ /* 0x0005e20000100c00 */
[----:B------:R-:W-:-:S03]  /*2bb0*/  LEA R2, R28, R3, 0x8 ;  /* 0x000000031c027211 */ /* 0x000fc600078e40ff */
[----:B------:R3:W-:Y:S01]  /*2bc0*/  STL.128 [R1+0x520], R12 ;  /* 0x0005200c01007387 */ /* 0x0007e20000100c00 */
[----:B0-----:R-:W-:Y:S02]  /*2bd0*/  HFMA2 R17, -RZ, RZ, 0.00830078125, 2.03125 ;  /* 0x20404010ff117431 */ /* 0x001fe400000001ff */
[----:B------:R-:W-:Y:S02]  /*2be0*/  IMAD.MOV.U32 R18, RZ, RZ, 0x404000 ;  /* 0x00404000ff127424 */ /* 0x000fe400078e00ff */
[----:B------:R-:W-:Y:S01]  /*2bf0*/  IMAD.MOV.U32 R19, RZ, RZ, 0x20400000 ;  /* 0x20400000ff137424 */ /* 0x000fe200078e00ff */
[----:B-1----:R-:W-:Y:S01]  /*2c00*/  MOV R10, 0x400010 ;  /* 0x00400010000a7802 */ /* 0x002fe20000000f00 */
[----:B------:R-:W-:Y:S02]  /*2c10*/  IMAD.MOV.U32 R8, RZ, RZ, 0x20404000 ;  /* 0x20404000ff087424 */ /* 0x000fe400078e00ff */
[----:B------:R-:W-:Y:S01]  /*2c20*/  IMAD.MOV.U32 R9, RZ, RZ, 0x20000000 ;  /* 0x20000000ff097424 */ /* 0x000fe200078e00ff */
[----:B--2---:R-:W-:Y:S01]  /*2c30*/  MOV R22, 0x200002 ;  /* 0x0020000200167802 */ /* 0x004fe20000000f00 */
[----:B------:R-:W-:-:S02]  /*2c40*/  IMAD.MOV.U32 R11, RZ, RZ, 0x20004010 ;  /* 0x20004010ff0b7424 */ /* 0x000fc400078e00ff */
[----:B------:R-:W-:Y:S02]  /*2c50*/  IMAD.MOV.U32 R20, RZ, RZ, 0x4000800 ;  /* 0x04000800ff147424 */ /* 0x000fe400078e00ff */
[----:B------:R-:W-:Y:S02]  /*2c60*/  IMAD.MOV.U32 R21, RZ, RZ, 0x200802 ;  /* 0x00200802ff157424 */ /* 0x000fe400078e00ff */
[----:B------:R-:W-:Y:S01]  /*2c70*/  IMAD.MOV.U32 R23, RZ, RZ, 0x4000800 ;  /* 0x04000800ff177424 */ /* 0x000fe200078e00ff */
[----:B---3--:R-:W-:Y:S01]  /*2c80*/  MOV R15, 0x404000 ;  /* 0x00404000000f7802 */ /* 0x008fe20000000f00 */
[----:B------:R-:W-:Y:S01]  /*2c90*/  IMAD.MOV.U32 R16, RZ, RZ, 0x20000010 ;  /* 0x20000010ff107424 */ /* 0x000fe200078e00ff */
[----:B------:R0:W-:Y:S01]  /*2ca0*/  STL.128 [R1+0x480], R4 ;  /* 0x0004800401007387 */ /* 0x0001e20000100c00 */
[----:B------:R-:W-:Y:S02]  /*2cb0*/  IMAD.MOV.U32 R14, RZ, RZ, 0x20400010 ;  /* 0x20400010ff0e7424 */ /* 0x000fe400078e00ff */
[----:B------:R-:W-:Y:S01]  /*2cc0*/  IMAD.MOV.U32 R13, RZ, RZ, 0x10 ;  /* 0x00000010ff0d7424 */ /* 0x000fe200078e00ff */
[----:B------:R1:W-:Y:S01]  /*2cd0*/  STL.128 [R1+0x5f0], R8 ;  /* 0x0005f00801007387 */ /* 0x0003e20000100c00 */
[----:B------:R-:W-:Y:S01]  /*2ce0*/  IMAD.U32 R0, R29, 0x100, R0 ;  /* 0x000001001d007824 */ /* 0x000fe200078e0000 */
[----:B------:R-:W-:-:S02]  /*2cf0*/  SHF.R.U32.HI R3, RZ, 0x4, R2 ;  /* 0x00000004ff037819 */ /* 0x000fc40000011602 */
[----:B------:R2:W-:Y:S04]  /*2d00*/  STL.128 [R1+0x640], R20 ;  /* 0x0006401401007387 */ /* 0x0005e80000100c00 */
[----:B------:R3:W-:Y:S01]  /*2d10*/  STL.128 [R1+0x5b0], R16 ;  /* 0x0005b01001007387 */ /* 0x0007e20000100c00 */
[----:B0-----:R-:W-:Y:S02]  /*2d20*/  HFMA2 R6, -RZ, RZ, 3, 0 ;  /* 0x42000000ff067431 */ /* 0x001fe400000001ff */
[----:B------:R-:W-:Y:S01]  /*2d30*/  IMAD.MOV.U32 R4, RZ, RZ, 0x42080100 ;  /* 0x42080100ff047424 */ /* 0x000fe200078e00ff */
[----:B------:R0:W-:Y:S01]  /*2d40*/  STL.128 [R1+0x580], R12 ;  /* 0x0005800c01007387 */ /* 0x0001e20000100c00 */
[----:B------:R-:W-:Y:S02]  /*2d50*/  IMAD.MOV.U32 R5, RZ, RZ, 0x80100 ;  /* 0x00080100ff057424 */ /* 0x000fe400078e00ff */
[----:B-1----:R-:W-:-:S02]  /*2d60*/  HFMA2 R9, -RZ, RZ, 6.103515625e-05, 0 ;  /* 0x04000000ff097431 */ /* 0x002fc400000001ff */
[----:B------:R-:W-:Y:S02]  /*2d70*/  IMAD.MOV.U32 R7, RZ, RZ, 0x42080100 ;  /* 0x42080100ff077424 */ /* 0x000fe400078e00ff */
[----:B--2---:R-:W-:Y:S02]  /*2d80*/  HFMA2 R21, -RZ, RZ, 6.103515625e-05, 0 ;  /* 0x04000000ff157431 */ /* 0x004fe400000001ff */
[----:B------:R-:W-:Y:S01]  /*2d90*/  IMAD.MOV.U32 R8, RZ, RZ, 0x2 ;  /* 0x00000002ff087424 */ /* 0x000fe200078e00ff */
[----:B------:R-:W-:Y:S01]  /*2da0*/  LOP3.LUT R3, R0, R3, RZ, 0x3c, !PT ;  /* 0x0000000300037212 */ /* 0x000fe200078e3cff */
[----:B------:R-:W-:Y:S02]  /*2db0*/  IMAD.MOV.U32 R10, RZ, RZ, 0x4200002 ;  /* 0x04200002ff0a7424 */ /* 0x000fe400078e00ff */
[----:B---3--:R-:W-:Y:S02]  /*2dc0*/  IMAD.MOV.U32 R16, RZ, RZ, 0x800 ;  /* 0x00000800ff107424 */ /* 0x008fe400078e00ff */
[----:B------:R-:W-:-:S02]  /*2dd0*/  IMAD.MOV.U32 R17, RZ, RZ, 0x4000802 ;  /* 0x04000802ff117424 */ /* 0x000fc400078e00ff */
[----:B------:R-:W-:Y:S02]  /*2de0*/  IMAD.MOV.U32 R18, RZ, RZ, 0x200802 ;  /* 0x00200802ff127424 */ /* 0x000fe400078e00ff */
[----:B------:R-:W-:Y:S02]  /*2df0*/  IMAD.MOV.U32 R19, RZ, RZ, 0x4200800 ;  /* 0x04200800ff137424 */ /* 0x000fe400078e00ff */
[----:B0-----:R-:W-:Y:S02]  /*2e00*/  IMAD.MOV.U32 R12, RZ, RZ, 0x10 ;  /* 0x00000010ff0c7424 */ /* 0x001fe400078e00ff */
[----:B------:R-:W-:Y:S02]  /*2e10*/  IMAD.MOV.U32 R13, RZ, RZ, 0x4000 ;  /* 0x00004000ff0d7424 */ /* 0x000fe400078e00ff */
[----:B------:R-:W-:Y:S02]  /*2e20*/  IMAD.MOV.U32 R14, RZ, RZ, 0x20400000 ;  /* 0x20400000ff0e7424 */ /* 0x000fe400078e00ff */
[----:B------:R-:W-:-:S02]  /*2e30*/  IMAD.MOV.U32 R15, RZ, RZ, 0x404010 ;  /* 0x00404010ff0f7424 */ /* 0x000fc400078e00ff */
        /* <DEDUP_REMOVED lines=8> */
[----:B0-----:R-:W-:Y:S01]  /*2ec0*/  IMAD.MOV.U32 R4, RZ, RZ, 0x20400000 ;  /* 0x20400000ff047424 */ /* 0x001fe200078e00ff */
[----:B------:R-:W-:Y:S01]  /*2ed0*/  MOV R5, 0x10 ;  /* 0x0000001000057802 */ /* 0x000fe20000000f00 */
[----:B------:R-:W-:Y:S01]  /*2ee0*/  IMAD.MOV.U32 R6, RZ, RZ, 0x20404010 ;  /* 0x20404010ff067424 */ /* 0x000fe200078e00ff */
[----:B------:R0:W-:Y:S01]  /*2ef0*/  STL.128 [R1+0x6a0], R20 ;  /* 0x0006a01401007387 */ /* 0x0001e20000100c00 */
[----:B------:R-:W-:Y:S01]  /*2f00*/  IMAD.MOV.U32 R7, RZ, RZ, 0x400000 ;  /* 0x00400000ff077424 */ /* 0x000fe200078e00ff */
[----:B-1----:R-:W-:Y:S01]  /*2f10*/  MOV R16, 0x200800 ;  /* 0x0020080000107802 */ /* 0x002fe20000000f00 */
[----:B------:R-:W-:-:S02]  /*2f20*/  IMAD.MOV.U32 R17, RZ, RZ, 0x2 ;  /* 0x00000002ff117424 */ /* 0x000fc400078e00ff */
[----:B------:R-:W-:Y:S01]  /*2f30*/  IMAD.MOV.U32 R18, RZ, RZ, 0x4000000 ;  /* 0x04000000ff127424 */ /* 0x000fe200078e00ff */
[----:B--2---:R-:W-:Y:S01]  /*2f40*/  MOV R12, 0x4200802 ;  /* 0x04200802000c7802 */ /* 0x004fe20000000f00 */
[----:B------:R-:W-:Y:S02]  /*2f50*/  IMAD.MOV.U32 R19, RZ, RZ, 0x200800 ;  /* 0x00200800ff137424 */ /* 0x000fe400078e00ff */
[----:B------:R-:W-:Y:S02]  /*2f60*/  IMAD.MOV.U32 R13, RZ, RZ, 0x200000 ;  /* 0x00200000ff0d7424 */ /* 0x000fe400078e00ff */
[----:B---3--:R-:W-:Y:S02]  /*2f70*/  HFMA2 R9, -RZ, RZ, 1.9073486328125e-06, 0.0001220703125 ;  /* 0x00200800ff097431 */ /* 0x008fe400000001ff */
[----:B------:R-:W-:Y:S02]  /*2f80*/  IMAD.MOV.U32 R15, RZ, RZ, 0x4000002 ;  /* 0x04000002ff0f7424 */ /* 0x000fe400078e00ff */
[----:B------:R-:W-:-:S02]  /*2f90*/  IMAD.MOV.U32 R14, RZ, RZ, RZ ;  /* 0x000000ffff0e7224 */ /* 0x000fc400078e00ff */
[----:B0-----:R-:W-:Y:S01]  /*2fa0*/  IMAD.SHL.U32 R21, R3, 0x10, RZ ;  /* 0x0000001003157824 */ /* 0x001fe200078e00ff */
[----:B------:R0:W-:Y:S01]  /*2fb0*/  STL.128 [R1+0x510], R4 ;  /* 0x0005100401007387 */ /* 0x0001e20000100c00 */
[----:B------:R-:W-:Y:S02]  /*2fc0*/  IMAD.MOV.U32 R8, RZ, RZ, 0x4000000 ;  /* 0x04000000ff087424 */ /* 0x000fe400078e00ff */
[----:B------:R-:W-:Y:S02]  /*2fd0*/  IMAD.MOV.U32 R10, RZ, RZ, 0x200000 ;  /* 0x00200000ff0a7424 */ /* 0x000fe400078e00ff */
[----:B------:R-:W-:Y:S01]  /*2fe0*/  IMAD.MOV.U32 R11, RZ, RZ, 0x4000802 ;  /* 0x04000802ff0b7424 */ /* 0x000fe200078e00ff */
[----:B------:R1:W-:Y:S01]  /*2ff0*/  STL.128 [R1+0x670], R16 ;  /* 0x0006701001007387 */ /* 0x0003e20000100c00 */
[----:B------:R-:W-:-:S03]  /*3000*/  LOP3.LUT R2, R2, 0xf0f0f0f0, R21, 0x78, !PT ;  /* 0xf0f0f0f002027812 */ /* 0x000fc600078e7815 */
[----:B------:R2:W-:Y:S01]  /*3010*/  STL.128 [R1+0x620], R12 ;  /* 0x0006200c01007387 */ /* 0x0005e20000100c00 */
[----:B------:R-:W-:Y:S01]  /*3020*/  LOP3.LUT R3, R0, 0xf0f0f0f, R3, 0x78, !PT ;  /* 0x0f0f0f0f00037812 */ /* 0x000fe200078e7803 */
[----:B0-----:R-:W-:Y:S02]  /*3030*/  HFMA2 R5, -RZ, RZ, 0, 0 ;  /* 0x00000000ff057431 */ /* 0x001fe400000001ff */
[----:B------:R-:W-:Y:S01]  /*3040*/  IMAD.MOV.U32 R4, RZ, RZ, 0x20400010 ;  /* 0x20400010ff047424 */ /* 0x000fe200078e00ff */
[----:B------:R0:W-:Y:S01]  /*3050*/  STL.128 [R1+0x680], R8 ;  /* 0x0006800801007387 */ /* 0x0001e20000100c00 */
[----:B------:R-:W-:Y:S02]  /*3060*/  IMAD.MOV.U32 R6, RZ, RZ, 0x404010 ;  /* 0x00404010ff067424 */ /* 0x000fe400078e00ff */
[----:B------:R-:W-:Y:S02]  /*3070*/  IMAD.MOV.U32 R7, RZ, RZ, 0x20404000 ;  /* 0x20404000ff077424 */ /* 0x000fe400078e00ff */
[----:B-1----:R-:W-:-:S02]  /*3080*/  IMAD.MOV.U32 R18, RZ, RZ, 0x2 ;  /* 0x00000002ff127424 */ /* 0x002fc400078e00ff */
[----:B------:R-:W-:Y:S02]  /*3090*/  IMAD.MOV.U32 R17, RZ, RZ, RZ ;  /* 0x000000ffff117224 */ /* 0x000fe400078e00ff */
[----:B------:R-:W-:Y:S02]  /*30a0*/  IMAD.MOV.U32 R19, RZ, RZ, 0x4200802 ;  /* 0x04200802ff137424 */ /* 0x000fe400078e00ff */
[----:B--2---:R-:W-:Y:S02]  /*30b0*/  IMAD.MOV.U32 R12, RZ, RZ, 0x4200000 ;  /* 0x04200000ff0c7424 */ /* 0x004fe400078e00ff */
[----:B------:R-:W-:Y:S02]  /*30c0*/  IMAD.MOV.U32 R13, RZ, RZ, 0x800 ;  /* 0x00000800ff0d7424 */ /* 0x000fe400078e00ff */
[----:B------:R-:W-:Y:S02]  /*30d0*/  IMAD.MOV.U32 R14, RZ, RZ, 0x802 ;  /* 0x00000802ff0e7424 */ /* 0x000fe400078e00ff */
[----:B------:R-:W-:Y:S01]  /*30e0*/  IMAD.MOV.U32 R15, RZ, RZ, 0x4200802 ;  /* 0x04200802ff0f7424 */ /* 0x000fe200078e00ff */
[----:B0-----:R-:W-:Y:S01]  /*30f0*/  MOV R11, 0x4200000 ;  /* 0x04200000000b7802 */ /* 0x001fe20000000f00 */
[----:B------:R-:W-:Y:S01]  /*3100*/  IMAD.MOV.U32 R8, RZ, RZ, 0x802 ;  /* 0x00000802ff087424 */ /* 0x000fe200078e00ff */
[----:B------:R-:W-:Y:S01]  /*3110*/  SHF.R.U32.HI R0, RZ, 0x10, R2 ;  /* 0x00000010ff007819 */ /* 0x000fe20000011602 */
[----:B------:R-:W-:-:S02]  /*3120*/  IMAD.MOV.U32 R9, RZ, RZ, 0x4000002 ;  /* 0x04000002ff097424 */ /* 0x000fc400078e00ff */
[----:B------:R-:W-:Y:S01]  /*3130*/  IMAD.MOV.U32 R10, RZ, RZ, 0x4200802 ;  /* 0x04200802ff0a7424 */ /* 0x000fe200078e00ff */
[----:B------:R0:W-:Y:S01]  /*3140*/  STL.128 [R1+0x6d0], R16 ;  /* 0x0006d01001007387 */ /* 0x0001e20000100c00 */
[----:B------:R-:W-:-:S03]  /*3150*/  LOP3.LUT R0, R0, 0xffff, R3, 0x78, !PT ;  /* 0x0000ffff00007812 */ /* 0x000fc600078e7803 */
[----:B------:R1:W-:Y:S04]  /*3160*/  STL.128 [R1+0x560], R4 ;  /* 0x0005600401007387 */ /* 0x0003e80000100c00 */
[----:B------:R2:W-:Y:S04]  /*3170*/  STL.128 [R1+0x660], R12 ;  /* 0x0006600c01007387 */ /* 0x0005e80000100c00 */
[----:B------:R3:W-:Y:S01]  /*3180*/  STL.128 [R1+0x6c0], R8 ;  /* 0x0006c00801007387 */ /* 0x0007e20000100c00 */
[----:B0-----:R-:W-:Y:S01]  /*3190*/  IMAD.MOV.U32 R16, RZ, RZ, 0x40040 ;  /* 0x00040040ff107424 */ /* 0x001fe200078e00ff */
[----:B------:R-:W-:Y:S01]  /*31a0*/  MOV R17, 0x10040000 ;  /* 0x1004000000117802 */ /* 0x000fe20000000f00 */
[----:B------:R-:W-:-:S02]  /*31b0*/  IMAD.MOV.U32 R18, RZ, RZ, 0x10041040 ;  /* 0x10041040ff127424 */ /* 0x000fc400078e00ff */
[----:B------:R-:W-:Y:S01]  /*31c0*/  IMAD.MOV.U32 R19, RZ, RZ, 0x41000 ;  /* 0x00041000ff137424 */ /* 0x000fe200078e00ff */
[----:B-1----:R-:W-:Y:S01]  /*31d0*/  MOV R6, RZ ;  /* 0x000000ff00067202 */ /* 0x002fe20000000f00 */
[----:B------:R-:W-:Y:S02]  /*31e0*/  IMAD.MOV.U32 R4, RZ, RZ, 0x404010 ;  /* 0x00404010ff047424 */ /* 0x000fe400078e00ff */
[----:B------:R-:W-:Y:S02]  /*31f0*/  IMAD.MOV.U32 R5, RZ, RZ, 0x20404000 ;  /* 0x20404000ff057424 */ /* 0x000fe400078e00ff */
[----:B------:R-:W-:Y:S02]  /*3200*/  IMAD.MOV.U32 R7, RZ, RZ, 0x20400010 ;  /* 0x20400010ff077424 */ /* 0x000fe400078e00ff */
[----:B--2---:R-:W-:Y:S02]  /*3210*/  IMAD.MOV.U32 R12, RZ, RZ, 0x4200800 ;  /* 0x04200800ff0c7424 */ /* 0x004fe400078e00ff */
[----:B------:R-:W-:-:S02]  /*3220*/  IMAD.MOV.U32 R13, RZ, RZ, 0x802 ;  /* 0x00000802ff0d7424 */ /* 0x000fc400078e00ff */
[----:B------:R-:W-:Y:S02]  /*3230*/  IMAD.MOV.U32 R14, RZ, RZ, 0x200802 ;  /* 0x00200802ff0e7424 */ /* 0x000fe400078e00ff */
[----:B------:R-:W-:Y:S02]  /*3240*/  IMAD.MOV.U32 R15, RZ, RZ, 0x4200800 ;  /* 0x04200800ff0f7424 */ /* 0x000fe400078e00ff */
[----:B---3--:R-:W-:Y:S02]  /*3250*/  IMAD.MOV.U32 R8, RZ, RZ, 0x10001040 ;  /* 0x10001040ff087424 */ /* 0x008fe400078e00ff */
[----:B------:R-:W-:Y:S02]  /*3260*/  IMAD.MOV.U32 R9, RZ, RZ, 0x1000 ;  /* 0x00001000ff097424 */ /* 0x000fe400078e00ff */
[----:B------:R-:W-:Y:S02]  /*3270*/  IMAD.MOV.U32 R10, RZ, RZ, 0x40000 ;  /* 0x00040000ff0a7424 */ /* 0x000fe400078e00ff */
[----:B------:R-:W-:Y:S01]  /*3280*/  IMAD.MOV.U32 R11, RZ, RZ, 0x10041040 ;  /* 0x10041040ff0b7424 */ /* 0x000fe200078e00ff */
[----:B------:R0:W-:Y:S04]  /*3290*/  STL.128 [R1+0x720], R16 ;  /* 0x0007201001007387 */ /* 0x0001e80000100c00 */
[----:B------:R1:W-:Y:S04]  /*32a0*/  STL.128 [R1+0x5c0], R4 ;  /* 0x0005c00401007387 */ /* 0x0003e80000100c00 */
[----:B------:R2:W-:Y:S04]  /*32b0*/  STL.128 [R1+0x6b0], R12 ;  /* 0x0006b00c01007387 */ /* 0x0005e80000100c00 */
[----:B------:R3:W-:Y:S01]  /*32c0*/  STL.128 [R1+0x700], R8 ;  /* 0x0007000801007387 */ /* 0x0007e20000100c00 */
[----:B0-----:R-:W-:Y:S01]  /*32d0*/  SHF.L.U32 R17, R0, 0x10, RZ ;  /* 0x0000001000117819 */ /* 0x001fe200000006ff */
[----:B-1----:R-:W-:-:S02]  /*32e0*/  HFMA2 R7, -RZ, RZ, 0, 0 ;  /* 0x00000000ff077431 */ /* 0x002fc400000001ff */
[----:B------:R-:W-:Y:S02]  /*32f0*/  IMAD.MOV.U32 R4, RZ, RZ, 0x200000 ;  /* 0x00200000ff047424 */ /* 0x000fe400078e00ff */
[----:B--2---:R-:W-:Y:S01]  /*3300*/  IMAD.MOV.U32 R13, RZ, RZ, 0x4000800 ;  /* 0x04000800ff0d7424 */ /* 0x004fe200078e00ff */
[----:B------:R-:W-:Y:S01]  /*3310*/  MOV R15, 0x200002 ;  /* 0x00200002000f7802 */ /* 0x000fe20000000f00 */
[----:B------:R-:W-:Y:S02]  /*3320*/  IMAD.MOV.U32 R14, RZ, RZ, 0x800 ;  /* 0x00000800ff0e7424 */ /* 0x000fe400078e00ff */
[----:B------:R-:W-:Y:S01]  /*3330*/  IMAD.MOV.U32 R12, RZ, RZ, 0x4000002 ;  /* 0x04000002ff0c7424 */ /* 0x000fe200078e00ff */
[----:B------:R-:W-:Y:S01]  /*3340*/  LOP3.LUT R26, R17, R2, RZ, 0x3c, !PT ;  /* 0x00000002111a7212 */ /* 0x000fe200078e3cff */
[----:B------:R-:W-:Y:S02]  /*3350*/  IMAD.MOV.U32 R5, RZ, RZ, 0x4200002 ;  /* 0x04200002ff057424 */ /* 0x000fe400078e00ff */
[----:B------:R-:W-:-:S02]  /*3360*/  IMAD.MOV.U32 R6, RZ, RZ, 0x4000802 ;  /* 0x04000802ff067424 */ /* 0x000fc400078e00ff */
[----:B---3--:R-:W-:Y:S02]  /*3370*/  IMAD.MOV.U32 R8, RZ, RZ, 0x1040 ;  /* 0x00001040ff087424 */ /* 0x008fe400078e00ff */
[----:B------:R-:W-:Y:S02]  /*3380*/  IMAD.MOV.U32 R11, RZ, RZ, 0x10040040 ;  /* 0x10040040ff0b7424 */ /* 0x000fe400078e00ff */
[----:B------:R-:W-:Y:S02]  /*3390*/  IMAD.MOV.U32 R9, RZ, RZ, RZ ;  /* 0x000000ffff097224 */ /* 0x000fe400078e00ff */
[----:B------:R-:W-:Y:S01]  /*33a0*/  IMAD.MOV.U32 R10, RZ, RZ, RZ ;  /* 0x000000ffff0a7224 */ /* 0x000fe200078e00ff */
[----:B------:R-:W-:Y:S01]  /*33b0*/  LOP3.LUT R2, R0, R3, RZ, 0x3c, !PT ;  /* 0x0000000300027212 */ /* 0x000fe200078e3cff */
[----:B------:R0:W-:Y:S04]  /*33c0*/  STL.128 [R1+0x6f0], R12 ;  /* 0x0006f00c01007387 */ /* 0x0001e80000100c00 */
[----:B------:R1:W-:Y:S04]  /*33d0*/  STL.128 [R1+0x600], R4 ;  /* 0x0006000401007387 */ /* 0x0003e80000100c00 */
[----:B------:R2:W-:Y:S01]  /*33e0*/  STL.128 [R1+0x760], R8 ;  /* 0x0007600801007387 */ /* 0x0005e20000100c00 */
[----:B0-----:R-:W-:Y:S01]  /*33f0*/  IMAD.MOV.U32 R12, RZ, RZ, 0x10040000 ;  /* 0x10040000ff0c7424 */ /* 0x001fe200078e00ff */
[----:B------:R-:W-:Y:S01]  /*3400*/  MOV R14, 0x10001000 ;  /* 0x10001000000e7802 */ /* 0x000fe20000000f00 */
[----:B------:R-:W-:-:S02]  /*3410*/  IMAD.MOV.U32 R13, RZ, RZ, 0x10000040 ;  /* 0x10000040ff0d7424 */ /* 0x000fc400078e00ff */
[----:B------:R-:W-:Y:S02]  /*3420*/  IMAD.MOV.U32 R15, RZ, RZ, 0x1040 ;  /* 0x00001040ff0f7424 */ /* 0x000fe400078e00ff */
[----:B-1----:R-:W-:Y:S02]  /*3430*/  HFMA2 R7, -RZ, RZ, 1.9073486328125e-06, 1.1920928955078125e-07 ;  /* 0x00200002ff077431 */ /* 0x002fe400000001ff */
[----:B------:R-:W-:Y:S01]  /*3440*/  IMAD.MOV.U32 R4, RZ, RZ, 0x4000002 ;  /* 0x04000002ff047424 */ /* 0x000fe200078e00ff */
[----:B--2---:R-:W-:Y:S01]  /*3450*/  SHF.R.U32.HI R9, RZ, 0x2, R2 ;  /* 0x00000002ff097819 */ /* 0x004fe20000011602 */
[----:B------:R-:W-:Y:S01]  /*3460*/  IMAD.MOV.U32 R5, RZ, RZ, 0x4200000 ;  /* 0x04200000ff057424 */ /* 0x000fe200078e00ff */
[----:B------:R0:W-:Y:S01]  /*3470*/  STL.128 [R1+0x740], R12 ;  /* 0x0007400c01007387 */ /* 0x0001e20000100c00 */
[----:B------:R-:W-:-:S05]  /*3480*/  IMAD.MOV.U32 R6, RZ, RZ, 0x4200800 ;  /* 0x04200800ff067424 */ /* 0x000fca00078e00ff */
[----:B------:R1:W-:Y:S01]  /*3490*/  STL.128 [R1+0x650], R4 ;  /* 0x0006500401007387 */ /* 0x0003e20000100c00 */
[----:B0-----:R-:W-:-:S05]  /*34a0*/  LOP3.LUT R13, R9, R26, RZ, 0x3c, !PT ;  /* 0x0000001a090d7212 */ /* 0x001fca00078e3cff */
[----:B------:R-:W-:Y:S01]  /*34b0*/  IMAD.SHL.U32 R2, R13, 0x4, RZ ;  /* 0x000000040d027824 */ /* 0x000fe200078e00ff */
[----:B-1----:R-:W-:Y:S01]  /*34c0*/  MOV R5, 0x4200002 ;  /* 0x0420000200057802 */ /* 0x002fe20000000f00 */
[----:B------:R-:W-:Y:S02]  /*34d0*/  IMAD.MOV.U32 R4, RZ, RZ, 0x4000802 ;  /* 0x04000802ff047424 */ /* 0x000fe400078e00ff */
[----:B------:R-:W-:Y:S02]  /*34e0*/  IMAD.MOV.U32 R7, RZ, RZ, 0x2 ;  /* 0x00000002ff077424 */ /* 0x000fe400078e00ff */
[----:B------:R-:W-:Y:S01]  /*34f0*/  IMAD.MOV.U32 R6, RZ, RZ, 0x4200002 ;  /* 0x04200002ff067424 */ /* 0x000fe200078e00ff */
[----:B------:R-:W-:-:S04]  /*3500*/  LOP3.LUT R2, R2, 0xcccccccc, RZ, 0xc0, !PT ;  /* 0xcccccccc02027812 */ /* 0x000fc800078ec0ff */
[----:B------:R0:W-:Y:S01]  /*3510*/  STL.128 [R1+0x690], R4 ;  /* 0x0006900401007387 */ /* 0x0001e20000100c00 */
[----:B------:R-:W-:Y:S01]  /*3520*/  LOP3.LUT R2, R2, R0, R3, 0x96, !PT ;  /* 0x0000000002027212 */ /* 0x000fe200078e9603 */
[----:B------:R-:W-:Y:S02]  /*3530*/  IMAD.MOV.U32 R16, RZ, RZ, 0x10000040 ;  /* 0x10000040ff107424 */ /* 0x000fe400078e00ff */
[----:B------:R-:W-:Y:S02]  /*3540*/  IMAD.MOV.U32 R17, RZ, RZ, 0x10001000 ;  /* 0x10001000ff117424 */ /* 0x000fe400078e00ff */
[----:B------:R-:W-:Y:S02]  /*3550*/  IMAD.MOV.U32 R18, RZ, RZ, 0x41040 ;  /* 0x00041040ff127424 */ /* 0x000fe400078e00ff */
[----:B------:R-:W-:Y:S02]  /*3560*/  IMAD.MOV.U32 R19, RZ, RZ, 0x40000 ;  /* 0x00040000ff137424 */ /* 0x000fe400078e00ff */
[----:B0-----:R-:W-:-:S02]  /*3570*/  HFMA2 R7, -RZ, RZ, 0, 0.0001220703125 ;  /* 0x00000800ff077431 */ /* 0x001fc400000001ff */
[----:B------:R-:W-:Y:S02]  /*3580*/  IMAD.MOV.U32 R6, RZ, RZ, 0x4200000 ;  /* 0x04200000ff067424 */ /* 0x000fe400078e00ff */
[----:B------:R-:W-:Y:S02]  /*3590*/  IMAD.MOV.U32 R4, RZ, RZ, RZ ;  /* 0x000000ffff047224 */ /* 0x000fe400078e00ff */
[----:B------:R-:W-:Y:S01]  /*35a0*/  IMAD.MOV.U32 R5, RZ, RZ, 0x200802 ;  /* 0x00200802ff057424 */ /* 0x000fe200078e00ff */
[----:B------:R-:W-:Y:S02]  /*35b0*/  LOP3.LUT R26, R26, 0x33333333, R13, 0x78, !PT ;  /* 0x333333331a1a7812 */ /* 0x000fe400078e780d */
[----:B------:R-:W-:Y:S02]  /*35c0*/  SHF.R.U32.HI R3, RZ, 0x8, R2 ;  /* 0x00000008ff037819 */ /* 0x000fe40000011602 */
[----:B------:R0:W-:Y:S04]  /*35d0*/  STL.128 [R1+0x6e0], R4 ;  /* 0x0006e00401007387 */ /* 0x0001e80000100c00 */
[----:B------:R1:W-:Y:S01]  /*35e0*/  STL.128 [R1+0x770], R16 ;  /* 0x0007701001007387 */ /* 0x0003e20000100c00 */
[----:B------:R-:W-:Y:S01]  /*35f0*/  IMAD.MOV.U32 R8, RZ, RZ, 0x10001000 ;  /* 0x10001000ff087424 */ /* 0x000fe200078e00ff */
[----:B------:R-:W-:Y:S01]  /*3600*/  MOV R10, 0x10000040 ;  /* 0x10000040000a7802 */ /* 0x000fe20000000f00 */
[----:B------:R-:W-:-:S02]  /*3610*/  IMAD.MOV.U32 R9, RZ, RZ, 0x40 ;  /* 0x00000040ff097424 */ /* 0x000fc400078e00ff */
[----:B0-----:R-:W-:Y:S02]  /*3620*/  HFMA2 R4, -RZ, RZ, 0.00048828125, 0 ;  /* 0x10000000ff047431 */ /* 0x001fe400000001ff */
[----:B------:R-:W-:Y:S02]  /*3630*/  IMAD.MOV.U32 R5, RZ, RZ, 0x10001040 ;  /* 0x10001040ff057424 */ /* 0x000fe400078e00ff */
[----:B------:R-:W-:Y:S02]  /*3640*/  IMAD.MOV.U32 R6, RZ, RZ, 0x40 ;  /* 0x00000040ff067424 */ /* 0x000fe400078e00ff */
[----:B------:R-:W-:Y:S01]  /*3650*/  IMAD.MOV.U32 R7, RZ, RZ, 0x10000000 ;  /* 0x10000000ff077424 */ /* 0x000fe200078e00ff */
[----:B-1----:R-:W-:Y:S01]  /*3660*/  LOP3.LUT R17, R3, R26, RZ, 0x3c, !PT ;  /* 0x0000001a03117212 */ /* 0x002fe200078e3cff */
[----:B------:R-:W-:-:S03]  /*3670*/  IMAD.MOV.U32 R11, RZ, RZ, 0x10040000 ;  /* 0x10040000ff0b7424 */ /* 0x000fc600078e00ff */
[----:B------:R0:W-:Y:S01]  /*3680*/  STL.128 [R1+0x710], R4 ;  /* 0x0007100401007387 */ /* 0x0001e20000100c00 */
[----:B------:R-:W-:Y:S02]  /*3690*/  IMAD.SHL.U32 R3, R17, 0x100, RZ ;  /* 0x0000010011037824 */ /* 0x000fe400078e00ff */
[----:B------:R-:W-:Y:S01]  /*36a0*/  HFMA2 R21, -RZ, RZ, 2.384185791015625e-07, 0.000518798828125 ;  /* 0x00041040ff157431 */ /* 0x000fe200000001ff */
[----:B------:R1:W-:Y:S01]  /*36b0*/  STL.128 [R1+0x7a0], R8 ;  /* 0x0007a00801007387 */ /* 0x0003e20000100c00 */
[----:B------:R-:W-:Y:S01]  /*36c0*/  IMAD.MOV.U32 R20, RZ, RZ, 0x10041000 ;  /* 0x10041000ff147424 */ /* 0x000fe200078e00ff */
[----:B------:R-:W-:Y:S01]  /*36d0*/  LOP3.LUT R3, R2, 0xff00ff00, R3, 0x78, !PT ;  /* 0xff00ff0002037812 */ /* 0x000fe200078e7803 */
[----:B------:R-:W-:Y:S02]  /*36e0*/  IMAD.MOV.U32 R22, RZ, RZ, 0x1000 ;  /* 0x00001000ff167424 */ /* 0x000fe400078e00ff */
[----:B------:R-:W-:Y:S02]  /*36f0*/  IMAD.MOV.U32 R23, RZ, RZ, 0x40 ;  /* 0x00000040ff177424 */ /* 0x000fe400078e00ff */
[----:B0-----:R-:W-:-:S02]  /*3700*/  HFMA2 R7, -RZ, RZ, 0.0004901885986328125, 0.00048828125 ;  /* 0x10041000ff077431 */ /* 0x001fc400000001ff */
[----:B------:R-:W-:Y:S02]  /*3710*/  IMAD.MOV.U32 R4, RZ, RZ, 0x41000 ;  /* 0x00041000ff047424 */ /* 0x000fe400078e00ff */
[----:B------:R-:W-:Y:S02]  /*3720*/  IMAD.MOV.U32 R5, RZ, RZ, 0x40040 ;  /* 0x00040040ff057424 */ /* 0x000fe400078e00ff */
[----:B------:R-:W-:Y:S02]  /*3730*/  IMAD.MOV.U32 R6, RZ, RZ, 0x10040040 ;  /* 0x10040040ff067424 */ /* 0x000fe400078e00ff */
[----:B-1----:R-:W-:Y:S02]  /*3740*/  HFMA2 R10, -RZ, RZ, 0.00048828125, 0.000518798828125 ;  /* 0x10001040ff0a7431 */ /* 0x002fe400000001ff */
[----:B------:R-:W-:Y:S02]  /*3750*/  IMAD.MOV.U32 R8, RZ, RZ, 0x10040000 ;  /* 0x10040000ff087424 */ /* 0x000fe400078e00ff */
[----:B------:R-:W-:Y:S01]  /*3760*/  IMAD.MOV.U32 R9, RZ, RZ, 0x10001000 ;  /* 0x10001000ff097424 */ /* 0x000fe200078e00ff */
[----:B------:R0:W-:Y:S01]  /*3770*/  STL.128 [R1+0x750], R4 ;  /* 0x0007500401007387 */ /* 0x0001e20000100c00 */
[----:B------:R-:W-:Y:S01]  /*3780*/  IMAD.MOV.U32 R11, RZ, RZ, RZ ;  /* 0x000000ffff0b7224 */ /* 0x000fe200078e00ff */
[----:B------:R-:W-:-:S02]  /*3790*/  LOP3.LUT R0, R26, 0xff00ff, R17, 0x78, !PT ;  /* 0x00ff00ff1a007812 */ /* 0x000fc400078e7811 */
[----:B------:R-:W-:Y:S01]  /*37a0*/  SHF.L.W.U32.HI R3, R3, 0x1, R3 ;  /* 0x0000000103037819 */ /* 0x000fe20000010e03 */
[----:B------:R1:W-:Y:S01]  /*37b0*/  STL.128 [R1+0x730], R20 ;  /* 0x0007301401007387 */ /* 0x0003e20000100c00 */
[----:B------:R-:W-:-:S03]  /*37c0*/  MOV R2, 0x400000 ;  /* 0x0040000000027802 */ /* 0x000fc60000000f00 */
[----:B------:R2:W-:Y:S01]  /*37d0*/  STL.128 [R1+0x7d0], R8 ;  /* 0x0007d00801007387 */ /* 0x0005e20000100c00 */
[----:B0-----:R-:W-:Y:S02]  /*37e0*/  HFMA2 R5, -RZ, RZ, 0.0004901885986328125, 3.814697265625e-06 ;  /* 0x10040040ff057431 */ /* 0x001fe400000001ff */
[----:B------:R-:W-:Y:S02]  /*37f0*/  IMAD.MOV.U32 R4, RZ, RZ, 0x40 ;  /* 0x00000040ff047424 */ /* 0x000fe400078e00ff */
[----:B------:R-:W-:Y:S02]  /*3800*/  IMAD.MOV.U32 R7, RZ, RZ, 0x41040 ;  /* 0x00041040ff077424 */ /* 0x000fe400078e00ff */
[----:B------:R-:W-:Y:S02]  /*3810*/  IMAD.MOV.U32 R6, RZ, RZ, 0x1000 ;  /* 0x00001000ff067424 */ /* 0x000fe400078e00ff */
[----:B-1----:R-:W-:Y:S02]  /*3820*/  HFMA2 R22, -RZ, RZ, 0.0078125, 0 ;  /* 0x20000000ff167431 */ /* 0x002fe400000001ff */
[----:B------:R-:W-:Y:S01]  /*3830*/  IMAD.MOV.U32 R20, RZ, RZ, 0x400010 ;  /* 0x00400010ff147424 */ /* 0x000fe200078e00ff */
[----:B--2---:R-:W-:Y:S01]  /*3840*/  LOP3.LUT R10, R3, 0xaaaaaaaa, R0, 0xb8, !PT ;  /* 0xaaaaaaaa030a7812 */ /* 0x004fe200078eb800 */
[----:B------:R0:W-:Y:S01]  /*3850*/  STL.128 [R1+0x790], R4 ;  /* 0x0007900401007387 */ /* 0x0001e20000100c00 */
[----:B------:R-:W-:-:S02]  /*3860*/  IMAD.MOV.U32 R21, RZ, RZ, 0x20004000 ;  /* 0x20004000ff157424 */ /* 0x000fc400078e00ff */
[----:B------:R-:W-:Y:S01]  /*3870*/  IMAD.MOV.U32 R23, RZ, RZ, 0x4010 ;  /* 0x00004010ff177424 */ /* 0x000fe200078e00ff */
[----:B----4-:R-:W-:Y:S01]  /*3880*/  LOP3.LUT R25, R25, R10, RZ, 0x3c, !PT ;  /* 0x0000000a19197212 */ /* 0x010fe200078e3cff */
[----:B------:R-:W-:Y:S01]  /*3890*/  IMAD.MOV.U32 R12, RZ, RZ, 0x10040040 ;  /* 0x10040040ff0c7424 */ /* 0x000fe200078e00ff */
[----:B------:R-:W-:Y:S01]  /*38a0*/  MOV R14, 0x40000 ;  /* 0x00040000000e7802 */ /* 0x000fe20000000f00 */
[----:B------:R-:W-:Y:S01]  /*38b0*/  IMAD.MOV.U32 R13, RZ, RZ, 0x10000000 ;  /* 0x10000000ff0d7424 */ /* 0x000fe200078e00ff */
[----:B------:R1:W-:Y:S01]  /*38c0*/  STL.128 [R1+0x530], R20 ;  /* 0x0005301401007387 */ /* 0x0003e20000100c00 */
[----:B------:R-:W-:Y:S01]  /*38d0*/  IMAD.MOV.U32 R15, RZ, RZ, 0x10001040 ;  /* 0x10001040ff0f7424 */ /* 0x000fe200078e00ff */
[----:B------:R-:W-:Y:S01]  /*38e0*/  SHF.L.W.U32.HI R9, R10, 0x1c, R10 ;  /* 0x0000001c0a097819 */ /* 0x000fe20000010e0a */
[----:B0-----:R-:W-:Y:S02]  /*38f0*/  IMAD.MOV.U32 R5, RZ, RZ, 0x10041040 ;  /* 0x10041040ff057424 */ /* 0x001fe400078e00ff */
[----:B------:R-:W-:-:S02]  /*3900*/  IMAD.MOV.U32 R6, RZ, RZ, 0x40040 ;  /* 0x00040040ff067424 */ /* 0x000fc400078e00ff */
[----:B------:R-:W-:Y:S02]  /*3910*/  IMAD.MOV.U32 R7, RZ, RZ, 0x10000040 ;  /* 0x10000040ff077424 */ /* 0x000fe400078e00ff */
[----:B------:R-:W-:Y:S01]  /*3920*/  IMAD.MOV.U32 R4, RZ, RZ, RZ ;  /* 0x000000ffff047224 */ /* 0x000fe200078e00ff */
[--C-:B------:R-:W-:Y:S01]  /*3930*/  SHF.R.U32.HI R8, RZ, 0x6, R25.reuse ;  /* 0x00000006ff087819 */ /* 0x100fe20000011619 */
[----:B-1----:R-:W-:Y:S01]  /*3940*/  IMAD.MOV.U32 R20, RZ, RZ, R2 ;  /* 0x000000ffff147224 */ /* 0x002fe200078e0002 */
[----:B------:R-:W-:Y:S02]  /*3950*/  SHF.L.U32 R2, R25, 0x2, RZ ;  /* 0x0000000219027819 */ /* 0x000fe400000006ff */
[----:B------:R0:W-:Y:S01]  /*3960*/  STL.128 [R1+0x7c0], R4 ;  /* 0x0007c00401007387 */ /* 0x0001e20000100c00 */
[----:B------:R-:W-:Y:S02]  /*3970*/  LOP3.LUT R24, R24, R9, RZ, 0x3c, !PT ;  /* 0x0000000918187212 */ /* 0x000fe400078e3cff */
[--C-:B------:R-:W-:Y:S01]  /*3980*/  SHF.R.U32.HI R9, RZ, 0xe, R25.reuse ;  /* 0x0000000eff097819 */ /* 0x100fe20000011619 */
[----:B------:R1:W-:Y:S01]  /*3990*/  STL.128 [R1+0x7b0], R12 ;  /* 0x0007b00c01007387 */ /* 0x0003e20000100c00 */
[----:B------:R-:W-:-:S02]  /*39a0*/  SHF.R.U32.HI R25, RZ, 0x16, R25 ;  /* 0x00000016ff197819 */ /* 0x000fc40000011619 */
[----:B------:R-:W-:Y:S01]  /*39b0*/  LOP3.LUT R26, R2, 0xfc, RZ, 0xc0, !PT ;  /* 0x000000fc021a7812 */ /* 0x000fe200078ec0ff */
[----:B------:R-:W-:Y:S02]  /*39c0*/  IMAD.SHL.U32 R2, R24, 0x4, RZ ;  /* 0x0000000418027824 */ /* 0x000fe400078e00ff */
[----:B0-----:R-:W-:Y:S02]  /*39d0*/  HFMA2 R6, -RZ, RZ, 0.00048828125, 0 ;  /* 0x10000000ff067431 */ /* 0x001fe400000001ff */
[----:B------:R-:W-:Y:S02]  /*39e0*/  IMAD.MOV.U32 R4, RZ, RZ, 0x1040 ;  /* 0x00001040ff047424 */ /* 0x000fe400078e00ff */
[----:B------:R-:W-:Y:S02]  /*39f0*/  IMAD.MOV.U32 R5, RZ, RZ, 0x40040 ;  /* 0x00040040ff057424 */ /* 0x000fe400078e00ff */
[----:B------:R-:W-:Y:S01]  /*3a00*/  IMAD.MOV.U32 R7, RZ, RZ, 0x10041000 ;  /* 0x10041000ff077424 */ /* 0x000fe200078e00ff */
[----:B-1----:R-:W-:Y:S01]  /*3a10*/  LOP3.LUT R14, R8, 0xfc, RZ, 0xc0, !PT ;  /* 0x000000fc080e7812 */ /* 0x002fe200078ec0ff */
[----:B------:R-:W-:Y:S01]  /*3a20*/  IMAD.MOV.U32 R29, RZ, RZ, 0x40000 ;  /* 0x00040000ff1d7424 */ /* 0x000fe200078e00ff */
[----:B------:R-:W-:-:S02]  /*3a30*/  LOP3.LUT R12, R9, 0xfc, RZ, 0xc0, !PT ;  /* 0x000000fc090c7812 */ /* 0x000fc400078ec0ff */
[----:B------:R0:W-:Y:S01]  /*3a40*/  STL.128 [R1+0x7f0], R4 ;  /* 0x0007f00401007387 */ /* 0x0001e20000100c00 */
[----:B------:R-:W-:Y:S01]  /*3a50*/  LOP3.LUT R8, R25, 0xfc, RZ, 0xc0, !PT ;  /* 0x000000fc19087812 */ /* 0x000fe200078ec0ff */
[----:B------:R-:W-:Y:S01]  /*3a60*/  IMAD.MOV.U32 R30, RZ, RZ, 0x10041000 ;  /* 0x10041000ff1e7424 */ /* 0x000fe200078e00ff */
[----:B------:R-:W-:Y:S01]  /*3a70*/  MOV R28, 0x41040 ;  /* 0x00041040001c7802 */ /* 0x000fe20000000f00 */
[----:B------:R-:W-:Y:S02]  /*3a80*/  IMAD.MOV.U32 R31, RZ, RZ, 0x1000 ;  /* 0x00001000ff1f7424 */ /* 0x000fe400078e00ff */
[----:B------:R-:W-:Y:S02]  /*3a90*/  IMAD.MOV.U32 R16, RZ, RZ, 0x10041040 ;  /* 0x10041040ff107424 */ /* 0x000fe400078e00ff */
[----:B------:R-:W-:Y:S02]  /*3aa0*/  IMAD.MOV.U32 R17, RZ, RZ, 0x41000 ;  /* 0x00041000ff117424 */ /* 0x000fe400078e00ff */
[----:B------:R-:W-:-:S02]  /*3ab0*/  IMAD.MOV.U32 R18, RZ, RZ, 0x41000 ;  /* 0x00041000ff127424 */ /* 0x000fc400078e00ff */
[----:B------:R-:W-:Y:S01]  /*3ac0*/  IMAD.MOV.U32 R19, RZ, RZ, 0x1040 ;  /* 0x00001040ff137424 */ /* 0x000fe200078e00ff */
[----:B0-----:R-:W-:Y:S01]  /*3ad0*/  SHF.R.U32.HI R6, RZ, 0x6, R24 ;  /* 0x00000006ff067819 */ /* 0x001fe20000011618 */
[C---:B------:R-:W-:Y:S02]  /*3ae0*/  IMAD.IADD R5, R1.reuse, 0x1, R26 ;  /* 0x0000000101057824 */ /* 0x040fe400078e021a */
[C---:B------:R-:W-:Y:S01]  /*3af0*/  IMAD.IADD R7, R1.reuse, 0x1, R14 ;  /* 0x0000000101077824 */ /* 0x040fe200078e020e */
[----:B------:R-:W-:Y:S01]  /*3b00*/  SHF.R.U32.HI R4, RZ, 0xe, R24 ;  /* 0x0000000eff047819 */ /* 0x000fe20000011618 */
[C---:B------:R-:W-:Y:S01]  /*3b10*/  IMAD.IADD R9, R1.reuse, 0x1, R12 ;  /* 0x0000000101097824 */ /* 0x040fe200078e020c */
[----:B------:R-:W-:Y:S02]  /*3b20*/  SHF.R.U32.HI R24, RZ, 0x16, R24 ;  /* 0x00000016ff187819 */ /* 0x000fe40000011618 */
[----:B------:R-:W-:Y:S01]  /*3b30*/  IADD3 R15, PT, PT, R1, R8, RZ ;  /* 0x00000008010f7210 */ /* 0x000fe20007ffe0ff */
[----:B------:R-:W-:Y:S01]  /*3b40*/  STL.128 [R1+0x780], R28 ;  /* 0x0007801c01007387 */ /* 0x000fe20000100c00 */
[----:B------:R-:W-:-:S02]  /*3b50*/  LOP3.LUT R6, R6, 0xfc, RZ, 0xc0, !PT ;  /* 0x000000fc06067812 */ /* 0x000fc400078ec0ff */
[----:B------:R-:W-:Y:S01]  /*3b60*/  LOP3.LUT R8, R2, 0xfc, RZ, 0xc0, !PT ;  /* 0x000000fc02087812 */ /* 0x000fe200078ec0ff */
[----:B------:R0:W-:Y:S01]  /*3b70*/  STL.128 [R1+0x7e0], R16 ;  /* 0x0007e01001007387 */ /* 0x0001e20000100c00 */
[----:B------:R-:W-:-:S03]  /*3b80*/  LOP3.LUT R4, R4, 0xfc, RZ, 0xc0, !PT ;  /* 0x000000fc04047812 */ /* 0x000fc600078ec0ff */
[----:B------:R-:W-:Y:S01]  /*3b90*/  STL.128 [R1+0x5a0], R20 ;  /* 0x0005a01401007387 */ /* 0x000fe20000100c00 */
[----:B------:R-:W-:Y:S01]  /*3ba0*/  LOP3.LUT R2, R24, 0xfc, RZ, 0xc0, !PT ;  /* 0x000000fc18027812 */ /* 0x000fe200078ec0ff */
[C---:B------:R-:W-:Y:S02]  /*3bb0*/  IMAD.IADD R11, R1.reuse, 0x1, R6 ;  /* 0x00000001010b7824 */ /* 0x040fe400078e0206 */
[----:B------:R-:W2:Y:S01]  /*3bc0*/  LDL R5, [R5+0x700] ;  /* 0x0007000005057983 */ /* 0x000ea20000100800 */
[----:B------:R-:W-:-:S03]  /*3bd0*/  IMAD.IADD R14, R1, 0x1, R8 ;  /* 0x00000001010e7824 */ /* 0x000fc600078e0208 */
[----:B------:R-:W2:Y:S01]  /*3be0*/  LDL R7, [R7+0x500] ;  /* 0x0005000007077983 */ /* 0x000ea20000100800 */
[----:B------:R-:W-:-:S03]  /*3bf0*/  IMAD.IADD R4, R1, 0x1, R4 ;  /* 0x0000000101047824 */ /* 0x000fc600078e0204 */
[----:B------:R-:W3:Y:S01]  /*3c00*/  LDL R9, [R9+0x300] ;  /* 0x0003000009097983 */ /* 0x000ee20000100800 */
[----:B------:R-:W-:-:S03]  /*3c10*/  IMAD.IADD R13, R1, 0x1, R2 ;  /* 0x00000001010d7824 */ /* 0x000fc600078e0202 */
[----:B------:R-:W3:Y:S04]  /*3c20*/  LDL R6, [R15+0x100] ;  /* 0x000100000f067983 */ /* 0x000ee80000100800 */
[----:B------:R-:W4:Y:S04]  /*3c30*/  LDL R2, [R14+0x600] ;  /* 0x000600000e027983 */ /* 0x000f280000100800 */
[----:B------:R-:W4:Y:S04]  /*3c40*/  LDL R11, [R11+0x400] ;  /* 0x000400000b0b7983 */ /* 0x000f280000100800 */
[----:B------:R-:W5:Y:S04]  /*3c50*/  LDL R4, [R4+0x200] ;  /* 0x0002000004047983 */ /* 0x000f680000100800 */
[----:B------:R-:W5:Y:S04]  /*3c60*/  LDL R13, [R13] ;  /* 0x000000000d0d7983 */ /* 0x000f680000100800 */
[----:B------:R-:W5:Y:S04]  /*3c70*/  LDG.E R8, desc[UR6][R34.64+0xc] ;  /* 0x00000c0622087981 */ /* 0x000f68000c1e1900 */
[----:B------:R-:W5:Y:S01]  /*3c80*/  LDG.E R12, desc[UR6][R34.64+0x10] ;  /* 0x00001006220c7981 */ /* 0x000f62000c1e1900 */
[----:B------:R-:W-:-:S04]  /*3c90*/  LOP3.LUT R0, R0, 0xaaaaaaaa, R3, 0xb8, !PT ;  /* 0xaaaaaaaa00007812 */ /* 0x000fc800078eb803 */
[----:B------:R-:W-:-:S04]  /*3ca0*/  SHF.L.W.U32.HI R0, R0, 0x1, R0 ;  /* 0x0000000100007819 */ /* 0x000fc80000010e00 */
[----:B--2---:R-:W-:-:S04]  /*3cb0*/  LOP3.LUT R0, R7, R5, R0, 0x96, !PT ;  /* 0x0000000507007212 */ /* 0x004fc800078e9600 */
[----:B---3--:R-:W-:-:S04]  /*3cc0*/  LOP3.LUT R0, R6, R0, R9, 0x96, !PT ;  /* 0x0000000006007212 */ /* 0x008fc800078e9609 */
[----:B----4-:R-:W-:-:S04]  /*3cd0*/  LOP3.LUT R0, R11, R0, R2, 0x96, !PT ;  /* 0x000000000b007212 */ /* 0x010fc800078e9602 */
[----:B-----5:R-:W-:-:S04]  /*3ce0*/  LOP3.LUT R3, R13, R0, R4, 0x96, !PT ;  /* 0x000000000d037212 */ /* 0x020fc800078e9604 */
[C---:B------:R-:W-:Y:S02]  /*3cf0*/  SHF.L.W.U32.HI R5, R3.reuse, 0x1c, R3 ;  /* 0x0000001c03057819 */ /* 0x040fe40000010e03 */
[----:B------:R-:W-:Y:S02]  /*3d00*/  LOP3.LUT R8, R3, R8, RZ, 0x3c, !PT ;  /* 0x0000000803087212 */ /* 0x000fe400078e3cff */
[----:B------:R-:W-:Y:S02]  /*3d10*/  LOP3.LUT R5, R12, R5, RZ, 0x3c, !PT ;  /* 0x000000050c057212 */ /* 0x000fe400078e3cff */
[----:B0-----:R-:W-:Y:S02]  /*3d20*/  SHF.L.U32 R16, R8, 0x2, RZ ;  /* 0x0000000208107819 */ /* 0x001fe400000006ff */
[--C-:B------:R-:W-:Y:S02]  /*3d30*/  SHF.R.U32.HI R12, RZ, 0xe, R8.reuse ;  /* 0x0000000eff0c7819 */ /* 0x100fe40000011608 */
[----:B------:R-:W-:Y:S01]  /*3d40*/  SHF.R.U32.HI R14, RZ, 0x6, R8 ;  /* 0x00000006ff0e7819 */ /* 0x000fe20000011608 */
[----:B------:R-:W-:Y:S01]  /*3d50*/  IMAD.SHL.U32 R6, R5, 0x4, RZ ;  /* 0x0000000405067824 */ /* 0x000fe200078e00ff */
[----:B------:R-:W-:-:S02]  /*3d60*/  LOP3.LUT R16, R16, 0xfc, RZ, 0xc0, !PT ;  /* 0x000000fc10107812 */ /* 0x000fc400078ec0ff */
[----:B------:R-:W-:Y:S02]  /*3d70*/  LOP3.LUT R12, R12, 0xfc, RZ, 0xc0, !PT ;  /* 0x000000fc0c0c7812 */ /* 0x000fe400078ec0ff */
[----:B------:R-:W-:Y:S02]  /*3d80*/  LOP3.LUT R14, R14, 0xfc, RZ, 0xc0, !PT ;  /* 0x000000fc0e0e7812 */ /* 0x000fe400078ec0ff */
[----:B------:R-:W-:Y:S01]  /*3d90*/  SHF.R.U32.HI R8, RZ, 0x16, R8 ;  /* 0x00000016ff087819 */ /* 0x000fe20000011608 */
[C---:B------:R-:W-:Y:S01]  /*3da0*/  IMAD.IADD R7, R1.reuse, 0x1, R12 ;  /* 0x0000000101077824 */ /* 0x040fe200078e020c */
[--C-:B------:R-:W-:Y:S02]  /*3db0*/  SHF.R.U32.HI R4, RZ, 0x6, R5.reuse ;  /* 0x00000006ff047819 */ /* 0x100fe40000011605 */
[--C-:B------:R-:W-:Y:S02]  /*3dc0*/  SHF.R.U32.HI R2, RZ, 0xe, R5.reuse ;  /* 0x0000000eff027819 */ /* 0x100fe40000011605 */
[----:B------:R-:W-:Y:S01]  /*3dd0*/  SHF.R.U32.HI R0, RZ, 0x16, R5 ;  /* 0x00000016ff007819 */ /* 0x000fe20000011605 */
[C---:B------:R-:W-:Y:S01]  /*3de0*/  IMAD.IADD R5, R1.reuse, 0x1, R16 ;  /* 0x0000000101057824 */ /* 0x040fe200078e0210 */
[----:B------:R-:W-:Y:S01]  /*3df0*/  LOP3.LUT R6, R6, 0xfc, RZ, 0xc0, !PT ;  /* 0x000000fc06067812 */ /* 0x000fe200078ec0ff */
[C---:B------:R-:W-:Y:S01]  /*3e00*/  IMAD.IADD R15, R1.reuse, 0x1, R14 ;  /* 0x00000001010f7824 */ /* 0x040fe200078e020e */
[----:B------:R-:W-:Y:S01]  /*3e10*/  LOP3.LUT R8, R8, 0xfc, RZ, 0xc0, !PT ;  /* 0x000000fc08087812 */ /* 0x000fe200078ec0ff */
[----:B------:R-:W2:Y:S01]  /*3e20*/  LDL R7, [R7+0x300] ;  /* 0x0003000007077983 */ /* 0x000ea20000100800 */
[----:B------:R-:W-:Y:S01]  /*3e30*/  LOP3.LUT R2, R2, 0xfc, RZ, 0xc0, !PT ;  /* 0x000000fc02027812 */ /* 0x000fe200078ec0ff */
[C---:B------:R-:W-:Y:S01]  /*3e40*/  IMAD.IADD R9, R1.reuse, 0x1, R6 ;  /* 0x0000000101097824 */ /* 0x040fe200078e0206 */
[----:B------:R-:W-:Y:S01]  /*3e50*/  LOP3.LUT R4, R4, 0xfc, RZ, 0xc0, !PT ;  /* 0x000000fc04047812 */ /* 0x000fe200078ec0ff */
[----:B------:R-:W2:Y:S01]  /*3e60*/  LDL R5, [R5+0x700] ;  /* 0x0007000005057983 */ /* 0x000ea20000100800 */
[C---:B------:R-:W-:Y:S01]  /*3e70*/  IADD3 R14, PT, PT, R1.reuse, R8, RZ ;  /* 0x00000008010e7210 */ /* 0x040fe20007ffe0ff */
[C---:B------:R-:W-:Y:S01]  /*3e80*/  IMAD.IADD R11, R1.reuse, 0x1, R2 ;  /* 0x00000001010b7824 */ /* 0x040fe200078e0202 */
[----:B------:R-:W-:Y:S01]  /*3e90*/  LOP3.LUT R0, R0, 0xfc, RZ, 0xc0, !PT ;  /* 0x000000fc00007812 */ /* 0x000fe200078ec0ff */
[----:B------:R-:W2:Y:S01]  /*3ea0*/  LDL R6, [R15+0x500] ;  /* 0x000500000f067983 */ /* 0x000ea20000100800 */
[----:B------:R-:W-:-:S03]  /*3eb0*/  IMAD.IADD R12, R1, 0x1, R4 ;  /* 0x00000001010c7824 */ /* 0x000fc600078e0204 */
[----:B------:R-:W3:Y:S01]  /*3ec0*/  LDL R2, [R14+0x100] ;  /* 0x000100000e027983 */ /* 0x000ee20000100800 */
[----:B------:R-:W-:-:S03]  /*3ed0*/  IMAD.IADD R13, R1, 0x1, R0 ;  /* 0x00000001010d7824 */ /* 0x000fc600078e0200 */
[----:B------:R-:W3:Y:S04]  /*3ee0*/  LDL R9, [R9+0x600] ;  /* 0x0006000009097983 */ /* 0x000ee80000100800 */
[----:B------:R-:W4:Y:S04]  /*3ef0*/  LDL R0, [R12+0x400] ;  /* 0x000400000c007983 */ /* 0x000f280000100800 */
[----:B------:R-:W4:Y:S04]  /*3f00*/  LDL R11, [R11+0x200] ;  /* 0x000200000b0b7983 */ /* 0x000f280000100800 */
[----:B------:R-:W5:Y:S04]  /*3f10*/  LDL R13, [R13] ;  /* 0x000000000d0d7983 */ /* 0x000f680000100800 */
[----:B------:R-:W5:Y:S04]  /*3f20*/  LDG.E R4, desc[UR6][R34.64+0x14] ;  /* 0x0000140622047981 */ /* 0x000f68000c1e1900 */
[----:B------:R-:W5:Y:S01]  /*3f30*/  LDG.E R8, desc[UR6][R34.64+0x18] ;  /* 0x0000180622087981 */ /* 0x000f62000c1e1900 */
[----:B--2---:R-:W-:-:S04]  /*3f40*/  LOP3.LUT R5, R7, R5, R6, 0x96, !PT ;  /* 0x0000000507057212 */ /* 0x004fc800078e9606 */
[----:B---3--:R-:W-:-:S04]  /*3f50*/  LOP3.LUT R2, R9, R5, R2, 0x96, !PT ;  /* 0x0000000509027212 */ /* 0x008fc800078e9602 */
[----:B----4-:R-:W-:-:S04]  /*3f60*/  LOP3.LUT R0, R11, R2, R0, 0x96, !PT ;  /* 0x000000020b007212 */ /* 0x010fc800078e9600 */
[----:B-----5:R-:W-:-:S04]  /*3f70*/  LOP3.LUT R5, R10, R0, R13, 0x96, !PT ;  /* 0x000000000a057212 */ /* 0x020fc800078e960d */
[----:B------:R-:W-:Y:S02]  /*3f80*/  SHF.L.W.U32.HI R7, R5, 0x1c, R5 ;  /* 0x0000001c05077819 */ /* 0x000fe40000010e05 */
[----:B------:R-:W-:Y:S02]  /*3f90*/  LOP3.LUT R4, R4, R5, RZ, 0x3c, !PT ;  /* 0x0000000504047212 */ /* 0x000fe400078e3cff */
[----:B------:R-:W-:Y:S02]  /*3fa0*/  LOP3.LUT R7, R8, R7, RZ, 0x3c, !PT ;  /* 0x0000000708077212 */ /* 0x000fe400078e3cff */
[--C-:B------:R-:W-:Y:S02]  /*3fb0*/  SHF.R.U32.HI R12, RZ, 0x6, R4.reuse ;  /* 0x00000006ff0c7819 */ /* 0x100fe40000011604 */
[----:B------:R-:W-:Y:S02]  /*3fc0*/  SHF.L.U32 R14, R4, 0x2, RZ ;  /* 0x00000002040e7819 */ /* 0x000fe400000006ff */
[----:B------:R-:W-:Y:S01]  /*3fd0*/  SHF.R.U32.HI R10, RZ, 0xe, R4 ;  /* 0x0000000eff0a7819 */ /* 0x000fe20000011604 */
[----:B------:R-:W-:Y:S01]  /*3fe0*/  IMAD.SHL.U32 R6, R7, 0x4, RZ ;  /* 0x0000000407067824 */ /* 0x000fe200078e00ff */
[----:B------:R-:W-:-:S02]  /*3ff0*/  LOP3.LUT R12, R12, 0xfc, RZ, 0xc0, !PT ;  /* 0x000000fc0c0c7812 */ /* 0x000fc400078ec0ff */
[----:B------:R-:W-:Y:S02]  /*4000*/  SHF.R.U32.HI R8, RZ, 0x16, R4 ;  /* 0x00000016ff087819 */ /* 0x000fe40000011604 */
[----:B------:R-:W-:Y:S02]  /*4010*/  LOP3.LUT R14, R14, 0xfc, RZ, 0xc0, !PT ;  /* 0x000000fc0e0e7812 */ /* 0x000fe400078ec0ff */
[----:B------:R-:W-:Y:S02]  /*4020*/  LOP3.LUT R10, R10, 0xfc, RZ, 0xc0, !PT ;  /* 0x000000fc0a0a7812 */ /* 0x000fe400078ec0ff */
[--C-:B------:R-:W-:Y:S02]  /*4030*/  SHF.R.U32.HI R4, RZ, 0x6, R7.reuse ;  /* 0x00000006ff047819 */ /* 0x100fe40000011607 */
[--C-:B------:R-:W-:Y:S02]  /*4040*/  SHF.R.U32.HI R2, RZ, 0xe, R7.reuse ;  /* 0x0000000eff027819 */ /* 0x100fe40000011607 */
[----:B------:R-:W-:Y:S01]  /*4050*/  SHF.R.U32.HI R0, RZ, 0x16, R7 ;  /* 0x00000016ff007819 */ /* 0x000fe20000011607 */
[C---:B------:R-:W-:Y:S01]  /*4060*/  IMAD.IADD R7, R1.reuse, 0x1, R12 ;  /* 0x0000000101077824 */ /* 0x040fe200078e020c */
[----:B------:R-:W-:Y:S01]  /*4070*/  LOP3.LUT R6, R6, 0xfc, RZ, 0xc0, !PT ;  /* 0x000000fc06067812 */ /* 0x000fe200078ec0ff */
[C---:B------:R-:W-:Y:S01]  /*4080*/  IMAD.IADD R16, R1.reuse, 0x1, R14 ;  /* 0x0000000101107824 */ /* 0x040fe200078e020e */
[----:B------:R-:W-:Y:S01]  /*4090*/  LOP3.LUT R8, R8, 0xfc, RZ, 0xc0, !PT ;  /* 0x000000fc08087812 */ /* 0x000fe200078ec0ff */
[C---:B------:R-:W-:Y:S01]  /*40a0*/  IMAD.IADD R15, R1.reuse, 0x1, R10 ;  /* 0x00000001010f7824 */ /* 0x040fe200078e020a */
        /* <DEDUP_REMOVED lines=9> */
[----:B------:R-:W2:Y:S01]  /*4140*/  LDL R8, [R15+0x300] ;  /* 0x000300000f087983 */ /* 0x000ea20000100800 */
[----:B------:R-:W-:-:S03]  /*4150*/  IMAD.IADD R4, R1, 0x1, R0 ;  /* 0x0000000101047824 */ /* 0x000fc600078e0200 */
[----:B------:R-:W3:Y:S04]  /*4160*/  LDL R2, [R14+0x100] ;  /* 0x000100000e027983 */ /* 0x000ee80000100800 */
        /* <DEDUP_REMOVED lines=10> */
[C---:B------:R-:W-:Y:S02]  /*4210*/  SHF.L.W.U32.HI R7, R3.reuse, 0x1c, R3 ;  /* 0x0000001c03077819 */ /* 0x040fe40000010e03 */
[----:B------:R-:W-:Y:S02]  /*4220*/  LOP3.LUT R10, R3, R10, RZ, 0x3c, !PT ;  /* 0x0000000a030a7212 */ /* 0x000fe400078e3cff */
[----:B------:R-:W-:Y:S02]  /*4230*/  LOP3.LUT R7, R12, R7, RZ, 0x3c, !PT ;  /* 0x000000070c077212 */ /* 0x000fe400078e3cff */
[--C-:B------:R-:W-:Y:S02]  /*4240*/  SHF.R.U32.HI R12, RZ, 0x6, R10.reuse ;  /* 0x00000006ff0c7819 */ /* 0x100fe4000001160a */
[----:B------:R-:W-:Y:S02]  /*4250*/  SHF.L.U32 R14, R10, 0x2, RZ ;  /* 0x000000020a0e7819 */ /* 0x000fe400000006ff */
[----:B------:R-:W-:Y:S01]  /*4260*/  SHF.R.U32.HI R0, RZ, 0xe, R10 ;  /* 0x0000000eff007819 */ /* 0x000fe2000001160a */
[----:B------:R-:W-:Y:S01]  /*4270*/  IMAD.SHL.U32 R6, R7, 0x4, RZ ;  /* 0x0000000407067824 */ /* 0x000fe200078e00ff */
[----:B------:R-:W-:-:S02]  /*4280*/  SHF.R.U32.HI R4, RZ, 0x6, R7 ;  /* 0x00000006ff047819 */ /* 0x000fc40000011607 */
[--C-:B------:R-:W-:Y:S02]  /*4290*/  SHF.R.U32.HI R2, RZ, 0xe, R7.reuse ;  /* 0x0000000eff027819 */ /* 0x100fe40000011607 */
[----:B------:R-:W-:Y:S02]  /*42a0*/  SHF.R.U32.HI R8, RZ, 0x16, R10 ;  /* 0x00000016ff087819 */ /* 0x000fe4000001160a */
[----:B------:R-:W-:Y:S02]  /*42b0*/  SHF.R.U32.HI R7, RZ, 0x16, R7 ;  /* 0x00000016ff077819 */ /* 0x000fe40000011607 */
[----:B------:R-:W-:Y:S02]  /*42c0*/  LOP3.LUT R12, R12, 0xfc, RZ, 0xc0, !PT ;  /* 0x000000fc0c0c7812 */ /* 0x000fe400078ec0ff */
[----:B------:R-:W-:Y:S02]  /*42d0*/  LOP3.LUT R14, R14, 0xfc, RZ, 0xc0, !PT ;  /* 0x000000fc0e0e7812 */ /* 0x000fe400078ec0ff */
[----:B------:R-:W-:-:S02]  /*42e0*/  LOP3.LUT R10, R0, 0xfc, RZ, 0xc0, !PT ;  /* 0x000000fc000a7812 */ /* 0x000fc400078ec0ff */
[----:B------:R-:W-:Y:S02]  /*42f0*/  LOP3.LUT R6, R6, 0xfc, RZ, 0xc0, !PT ;  /* 0x000000fc06067812 */ /* 0x000fe400078ec0ff */
[----:B------:R-:W-:Y:S01]  /*4300*/  LOP3.LUT R0, R7, 0xfc, RZ, 0xc0, !PT ;  /* 0x000000fc07007812 */ /* 0x000fe200078ec0ff */
[C---:B------:R-:W-:Y:S01]  /*4310*/  IMAD.IADD R7, R1.reuse, 0x1, R12 ;  /* 0x0000000101077824 */ /* 0x040fe200078e020c */
[----:B------:R-:W-:Y:S01]  /*4320*/  LOP3.LUT R8, R8, 0xfc, RZ, 0xc0, !PT ;  /* 0x000000fc08087812 */ /* 0x000fe200078ec0ff */
[C---:B------:R-:W-:Y:S01]  /*4330*/  IMAD.IADD R16, R1.reuse, 0x1, R14 ;  /* 0x0000000101107824 */ /* 0x040fe200078e020e */
[----:B------:R-:W-:Y:S01]  /*4340*/  LOP3.LUT R2, R2, 0xfc, RZ, 0xc0, !PT ;  /* 0x000000fc02027812 */ /* 0x000fe200078ec0ff */
[C---:B------:R-:W-:Y:S01]  /*4350*/  IMAD.IADD R15, R1.reuse, 0x1, R10 ;  /* 0x00000001010f7824 */ /* 0x040fe200078e020a */
[----:B------:R-:W-:Y:S01]  /*4360*/  LOP3.LUT R4, R4, 0xfc, RZ, 0xc0, !PT ;  /* 0x000000fc04047812 */ /* 0x000fe200078ec0ff */
[C---:B------:R-:W-:Y:S01]  /*4370*/  IMAD.IADD R9, R1.reuse, 0x1, R6 ;  /* 0x0000000101097824 */ /* 0x040fe200078e0206 */
[C---:B------:R-:W-:Y:S01]  /*4380*/  IADD3 R14, PT, PT, R1.reuse, R8, RZ ;  /* 0x00000008010e7210 */ /* 0x040fe20007ffe0ff */
[----:B------:R-:W2:Y:S01]  /*4390*/  LDL R6, [R16+0x700] ;  /* 0x0007000010067983 */ /* 0x000ea20000100800 */
[----:B------:R-:W-:-:S03]  /*43a0*/  IMAD.IADD R11, R1, 0x1, R2 ;  /* 0x00000001010b7824 */ /* 0x000fc600078e0202 */
        /* <DEDUP_REMOVED lines=469> */
[----:B------:R-:W-:Y:S02]  /*6100*/  SHF.L.U32 R6, R10, 0x2, RZ ;  /* 0x000000020a067819 */ /* 0x000fe400000006ff */
[--C-:B------:R-:W-:Y:S02]  /*6110*/  SHF.R.U32.HI R4, RZ, 0x6, R10.reuse ;  /* 0x00000006ff047819 */ /* 0x100fe4000001160a */
[----:B------:R-:W-:Y:S01]  /*6120*/  SHF.R.U32.HI R2, RZ, 0xe, R10 ;  /* 0x0000000eff027819 */ /* 0x000fe2000001160a */
[----:B------:R-:W-:Y:S01]  /*6130*/  IMAD.SHL.U32 R8, R7, 0x4, RZ ;  /* 0x0000000407087824 */ /* 0x000fe200078e00ff */
[----:B------:R-:W-:-:S02]  /*6140*/  LOP3.LUT R6, R6, 0xfc, RZ, 0xc0, !PT ;  /* 0x000000fc06067812 */ /* 0x000fc400078ec0ff */
[----:B------:R-:W-:Y:S02]  /*6150*/  SHF.R.U32.HI R0, RZ, 0x16, R10 ;  /* 0x00000016ff007819 */ /* 0x000fe4000001160a */
[----:B------:R-:W-:Y:S02]  /*6160*/  LOP3.LUT R4, R4, 0xfc, RZ, 0xc0, !PT ;  /* 0x000000fc04047812 */ /* 0x000fe400078ec0ff */
[----:B------:R-:W-:Y:S01]  /*6170*/  LOP3.LUT R2, R2, 0xfc, RZ, 0xc0, !PT ;  /* 0x000000fc02027812 */ /* 0x000fe200078ec0ff */
[C---:B------:R-:W-:Y:S01]  /*6180*/  IMAD.IADD R16, R1.reuse, 0x1, R6 ;  /* 0x0000000101107824 */ /* 0x040fe200078e0206 */
[--C-:B------:R-:W-:Y:S02]  /*6190*/  SHF.R.U32.HI R9, RZ, 0x6, R7.reuse ;  /* 0x00000006ff097819 */ /* 0x100fe40000011607 */
[--C-:B------:R-:W-:Y:S01]  /*61a0*/  SHF.R.U32.HI R10, RZ, 0xe, R7.reuse ;  /* 0x0000000eff0a7819 */ /* 0x100fe20000011607 */
[C---:B------:R-:W-:Y:S01]  /*61b0*/  IMAD.IADD R15, R1.reuse, 0x1, R4 ;  /* 0x00000001010f7824 */ /* 0x040fe200078e0204 */
[----:B------:R-:W-:Y:S01]  /*61c0*/  LOP3.LUT R0, R0, 0xfc, RZ, 0xc0, !PT ;  /* 0x000000fc00007812 */ /* 0x000fe200078ec0ff */
[----:B------:R-:W-:Y:S01]  /*61d0*/  IMAD.IADD R14, R1, 0x1, R2 ;  /* 0x00000001010e7824 */ /* 0x000fe200078e0202 */
[----:B------:R-:W-:-:S02]  /*61e0*/  SHF.R.U32.HI R7, RZ, 0x16, R7 ;  /* 0x00000016ff077819 */ /* 0x000fc40000011607 */
[----:B------:R-:W-:Y:S02]  /*61f0*/  LOP3.LUT R6, R8, 0xfc, RZ, 0xc0, !PT ;  /* 0x000000fc08067812 */ /* 0x000fe400078ec0ff */
[----:B------:R-:W-:Y:S01]  /*6200*/  LOP3.LUT R2, R10, 0xfc, RZ, 0xc0, !PT ;  /* 0x000000fc0a027812 */ /* 0x000fe200078ec0ff */
[----:B------:R-:W2:Y:S01]  /*6210*/  LDL R8, [R15+0x500] ;  /* 0x000500000f087983 */ /* 0x000ea20000100800 */
[C---:B------:R-:W-:Y:S01]  /*6220*/  IADD3 R13, PT, PT, R1.reuse, R0, RZ ;  /* 0x00000000010d7210 */ /* 0x040fe20007ffe0ff */
[----:B------:R-:W-:Y:S01]  /*6230*/  IMAD.IADD R12, R1, 0x1, R6 ;  /* 0x00000001010c7824 */ /* 0x000fe200078e0206 */
[----:B------:R-:W-:Y:S01]  /*6240*/  LOP3.LUT R4, R9, 0xfc, RZ, 0xc0, !PT ;  /* 0x000000fc09047812 */ /* 0x000fe200078ec0ff */
[----:B------:R-:W2:Y:S01]  /*6250*/  LDL R6, [R14+0x300] ;  /* 0x000300000e067983 */ /* 0x000ea20000100800 */
[----:B------:R-:W-:Y:S01]  /*6260*/  LOP3.LUT R0, R7, 0xfc, RZ, 0xc0, !PT ;  /* 0x000000fc07007812 */ /* 0x000fe200078ec0ff */
[C---:B------:R-:W-:Y:S02]  /*6270*/  IMAD.IADD R11, R1.reuse, 0x1, R2 ;  /* 0x00000001010b7824 */ /* 0x040fe400078e0202 */
[----:B------:R-:W2:Y:S01]  /*6280*/  LDL R7, [R16+0x700] ;  /* 0x0007000010077983 */ /* 0x000ea20000100800 */
[----:B------:R-:W-:-:S03]  /*6290*/  IMAD.IADD R10, R1, 0x1, R4 ;  /* 0x00000001010a7824 */ /* 0x000fc600078e0204 */
[----:B------:R-:W3:Y:S01]  /*62a0*/  LDL R9, [R13+0x100] ;  /* 0x000100000d097983 */ /* 0x000ee20000100800 */
[----:B------:R-:W-:-:S03]  /*62b0*/  IMAD.IADD R4, R1, 0x1, R0 ;  /* 0x0000000101047824 */ /* 0x000fc600078e0200 */
[----:B------:R-:W3:Y:S04]  /*62c0*/  LDL R2, [R12+0x600] ;  /* 0x000600000c027983 */ /* 0x000ee80000100800 */
[----:B------:R-:W4:Y:S04]  /*62d0*/  LDL R0, [R10+0x400] ;  /* 0x000400000a007983 */ /* 0x000f280000100800 */
[----:B------:R-:W4:Y:S04]  /*62e0*/  LDL R11, [R11+0x200] ;  /* 0x000200000b0b7983 */ /* 0x000f280000100800 */
[----:B------:R-:W5:Y:S01]  /*62f0*/  LDL R4, [R4] ;  /* 0x0000000004047983 */ /* 0x000f620000100800 */
[----:B--2---:R-:W-:-:S04]  /*6300*/  LOP3.LUT R6, R6, R7, R8, 0x96, !PT ;  /* 0x0000000706067212 */ /* 0x004fc800078e9608 */
[----:B---3--:R-:W-:-:S04]  /*6310*/  LOP3.LUT R2, R2, R6, R9, 0x96, !PT ;  /* 0x0000000602027212 */ /* 0x008fc800078e9609 */
[----:B----4-:R-:W-:-:S04]  /*6320*/  LOP3.LUT R0, R11, R2, R0, 0x96, !PT ;  /* 0x000000020b007212 */ /* 0x010fc800078e9600 */
[----:B-----5:R-:W-:-:S04]  /*6330*/  LOP3.LUT R0, R5, R0, R4, 0x96, !PT ;  /* 0x0000000005007212 */ /* 0x020fc800078e9604 */
[----:B------:R-:W-:-:S04]  /*6340*/  SHF.L.W.U32.HI R0, R0, 0x1f, R0 ;  /* 0x0000001f00007819 */ /* 0x000fc80000010e00 */
[----:B------:R-:W-:-:S04]  /*6350*/  LOP3.LUT R2, R3, 0xaaaaaaaa, R0, 0xb8, !PT ;  /* 0xaaaaaaaa03027812 */ /* 0x000fc800078eb800 */
[--C-:B------:R-:W-:Y:S02]  /*6360*/  SHF.L.W.U32.HI R2, R2, 0x1f, R3.reuse ;  /* 0x0000001f02027819 */ /* 0x100fe40000010e03 */
[----:B------:R-:W-:Y:S02]  /*6370*/  LOP3.LUT R0, R0, 0xaaaaaaaa, R3, 0xb8, !PT ;  /* 0xaaaaaaaa00007812 */ /* 0x000fe400078eb803 */
[----:B------:R-:W-:-:S04]  /*6380*/  SHF.R.U32.HI R3, RZ, 0x8, R2 ;  /* 0x00000008ff037819 */ /* 0x000fc80000011602 */
[----:B------:R-:W-:-:S04]  /*6390*/  LOP3.LUT R3, R3, R0, RZ, 0x3c, !PT ;  /* 0x0000000003037212 */ /* 0x000fc800078e3cff */
[----:B------:R-:W-:-:S04]  /*63a0*/  SHF.L.U32 R5, R3, 0x8, RZ ;  /* 0x0000000803057819 */ /* 0x000fc800000006ff */
[----:B------:R-:W-:Y:S02]  /*63b0*/  LOP3.LUT R5, R2, 0xff00ff00, R5, 0x78, !PT ;  /* 0xff00ff0002057812 */ /* 0x000fe400078e7805 */
[----:B------:R-:W-:Y:S02]  /*63c0*/  LOP3.LUT R0, R0, 0xff00ff, R3, 0x78, !PT ;  /* 0x00ff00ff00007812 */ /* 0x000fe400078e7803 */
[----:B------:R-:W-:-:S04]  /*63d0*/  SHF.R.U32.HI R3, RZ, 0x2, R5 ;  /* 0x00000002ff037819 */ /* 0x000fc80000011605 */
[----:B------:R-:W-:-:S05]  /*63e0*/  LOP3.LUT R3, R3, R0, RZ, 0x3c, !PT ;  /* 0x0000000003037212 */ /* 0x000fca00078e3cff */
[----:B------:R-:W-:Y:S01]  /*63f0*/  IMAD.SHL.U32 R2, R3, 0x4, RZ ;  /* 0x0000000403027824 */ /* 0x000fe200078e00ff */
[----:B------:R-:W-:-:S04]  /*6400*/  LOP3.LUT R0, R0, 0x33333333, R3, 0x78, !PT ;  /* 0x3333333300007812 */ /* 0x000fc800078e7803 */
[----:B------:R-:W-:Y:S02]  /*6410*/  LOP3.LUT R5, R5, 0xcccccccc, R2, 0x78, !PT ;  /* 0xcccccccc05057812 */ /* 0x000fe400078e7802 */
[----:B------:R-:W-:-:S04]  /*6420*/  SHF.R.U32.HI R2, RZ, 0x10, R0 ;  /* 0x00000010ff027819 */ /* 0x000fc80000011600 */
[----:B------:R-:W-:-:S05]  /*6430*/  LOP3.LUT R4, R2, 0xffff, R5, 0x78, !PT ;  /* 0x0000ffff02047812 */ /* 0x000fca00078e7805 */
[----:B------:R-:W-:-:S05]  /*6440*/  IMAD.U32 R3, R4, 0x10000, RZ ;  /* 0x0001000004037824 */ /* 0x000fca00078e00ff */
[----:B------:R-:W-:Y:S02]  /*6450*/  LOP3.LUT R0, R3, R0, RZ, 0x3c, !PT ;  /* 0x0000000003007212 */ /* 0x000fe400078e3cff */
[----:B------:R-:W0:Y:S02]  /*6460*/  LDC.64 R2, c[0x0][0x398] ;  /* 0x0000e600ff027b82 */ /* 0x000e240000000a00 */
[----:B------:R-:W-:-:S04]  /*6470*/  SHF.R.U32.HI R6, RZ, 0x4, R0 ;  /* 0x00000004ff067819 */ /* 0x000fc80000011600 */
[----:B------:R-:W-:-:S05]  /*6480*/  LOP3.LUT R6, R6, R4, R5, 0x96, !PT ;  /* 0x0000000406067212 */ /* 0x000fca00078e9605 */
[C---:B------:R-:W-:Y:S01]  /*6490*/  IMAD.SHL.U32 R7, R6.reuse, 0x10, RZ ;  /* 0x0000001006077824 */ /* 0x040fe200078e00ff */
[----:B------:R-:W-:-:S04]  /*64a0*/  LOP3.LUT R6, R6, 0xf0f0f0f, RZ, 0xc0, !PT ;  /* 0x0f0f0f0f06067812 */ /* 0x000fc800078ec0ff */
[----:B------:R-:W-:Y:S02]  /*64b0*/  LOP3.LUT R7, R0, 0xf0f0f0f0, R7, 0x78, !PT ;  /* 0xf0f0f0f000077812 */ /* 0x000fe400078e7807 */
[----:B------:R-:W-:Y:S02]  /*64c0*/  LOP3.LUT R5, R6, R4, R5, 0x96, !PT ;  /* 0x0000000406057212 */ /* 0x000fe400078e9605 */
[--C-:B------:R-:W-:Y:S02]  /*64d0*/  SHF.R.U32.HI R9, RZ, 0x18, R7.reuse ;  /* 0x00000018ff097819 */ /* 0x100fe40000011607 */
[--C-:B------:R-:W-:Y:S02]  /*64e0*/  SHF.R.U32.HI R11, RZ, 0x10, R7.reuse ;  /* 0x00000010ff0b7819 */ /* 0x100fe40000011607 */
[----:B------:R-:W-:Y:S02]  /*64f0*/  SHF.R.U32.HI R13, RZ, 0x8, R7 ;  /* 0x00000008ff0d7819 */ /* 0x000fe40000011607 */
[----:B------:R-:W-:-:S02]  /*6500*/  SHF.R.U32.HI R15, RZ, 0x18, R5 ;  /* 0x00000018ff0f7819 */ /* 0x000fc40000011605 */
[--C-:B------:R-:W-:Y:S02]  /*6510*/  SHF.R.U32.HI R17, RZ, 0x10, R5.reuse ;  /* 0x00000010ff117819 */ /* 0x100fe40000011605 */
[----:B------:R-:W-:Y:S01]  /*6520*/  SHF.R.U32.HI R19, RZ, 0x8, R5 ;  /* 0x00000008ff137819 */ /* 0x000fe20000011605 */
[----:B0-----:R-:W-:Y:S04]  /*6530*/  STG.E.U8 desc[UR6][R2.64], R9 ;  /* 0x0000000902007986 */ /* 0x001fe8000c101106 */
[----:B------:R-:W-:Y:S04]  /*6540*/  STG.E.U8 desc[UR6][R2.64+0x3], R7 ;  /* 0x0000030702007986 */ /* 0x000fe8000c101106 */
[----:B------:R-:W-:Y:S04]  /*6550*/  STG.E.U8 desc[UR6][R2.64+0x7], R5 ;  /* 0x0000070502007986 */ /* 0x000fe8000c101106 */
[----:B------:R-:W-:Y:S04]  /*6560*/  STG.E.U8 desc[UR6][R2.64+0x1], R11 ;  /* 0x0000010b02007986 */ /* 0x000fe8000c101106 */
[----:B------:R-:W-:Y:S04]  /*6570*/  STG.E.U8 desc[UR6][R2.64+0x2], R13 ;  /* 0x0000020d02007986 */ /* 0x000fe8000c101106 */
[----:B------:R-:W-:Y:S04]  /*6580*/  STG.E.U8 desc[UR6][R2.64+0x4], R15 ;  /* 0x0000040f02007986 */ /* 0x000fe8000c101106 */
[----:B------:R-:W-:Y:S04]  /*6590*/  STG.E.U8 desc[UR6][R2.64+0x5], R17 ;  /* 0x0000051102007986 */ /* 0x000fe8000c101106 */
[----:B------:R-:W-:Y:S01]  /*65a0*/  STG.E.U8 desc[UR6][R2.64+0x6], R19 ;  /* 0x0000061302007986 */ /* 0x000fe2000c101106 */
[----:B------:R-:W-:Y:S05]  /*65b0*/  EXIT ;  /* 0x000000000000794d */ /* 0x000fea0003800000 */
.L_x_3:
[----:B------:R-:W-:-:S00]  /*65c0*/  BRA `(.L_x_3) ;  /* 0xfffffffc00fc7947 */ /* 0x000fc0000383ffff */
[----:B------:R-:W-:-:S00]  /*65d0*/  NOP ;  /* 0x0000000000007918 */ /* 0x000fc00000000000 */
        /* <DEDUP_REMOVED lines=10> */
.L_x_4:


//--------------------- .nv.shared.reserved.0     --------------------------
	.section	.nv.shared.reserved.0,"aw",@nobits
	.weak		__nv_reservedSMEM_offset_0_alias
	.size		__nv_reservedSMEM_offset_0_alias, 0, 64
	.other		__nv_reservedSMEM_offset_0_alias,@"STO_CUDA_RESERVED_SHARED STV_DEFAULT"
__nv_reservedSMEM_offset_0_alias:
	.zero		0
	.zero		64


//--------------------- .nv.constant0._Z9DESkernelP11des_contextPKhS2_Ph --------------------------
	.section	.nv.constant0._Z9DESkernelP11des_contextPKhS2_Ph,"a",@progbits
	.sectionflags	@""
	.align	4
.nv.constant0._Z9DESkernelP11des_contextPKhS2_Ph:
	.zero		928


//--------------------- SYMBOLS --------------------------

	.type		.nv.reservedSmem.offset0,@object
	.size		.nv.reservedSmem.offset0,0x4
